// auto-generated by cutlass_sweep.gemm — config: {"arch": "sm_100", "cluster_m": 1, "cluster_n": 1, "dtype": "e5m2", "dtype_b": "e5m2", "layout": "tt", "stages": 0, "tile_k": 64, "tile_m": 64, "tile_n": 128}
#include "cutlass/cutlass.h"
#include "cutlass/gemm/collective/collective_builder.hpp"
#include "cutlass/gemm/device/gemm_universal_adapter.h"
#include "cutlass/gemm/kernel/gemm_universal.hpp"
#include "cutlass/epilogue/collective/collective_builder.hpp"

using ElemA = cutlass::float_e5m2_t;
using ElemB = cutlass::float_e5m2_t;
using ElemCD = cutlass::float_e5m2_t;
using Acc  = float;
using TileShape    = cute::Shape<cute::_64, cute::_128, cute::_64>;
using ClusterShape = cute::Shape<cute::_1, cute::_1, cute::_1>;

using CollectiveEpilogue = typename cutlass::epilogue::collective::CollectiveBuilder<
    cutlass::arch::Sm100, cutlass::arch::OpClassTensorOp,
    TileShape, ClusterShape,
    cutlass::epilogue::collective::EpilogueTileAuto,
    Acc, Acc,
    ElemCD, cutlass::layout::RowMajor, 128 / cutlass::sizeof_bits<ElemCD>::value,
    ElemCD, cutlass::layout::RowMajor, 128 / cutlass::sizeof_bits<ElemCD>::value,
    cutlass::epilogue::collective::EpilogueScheduleAuto
  >::CollectiveOp;

using CollectiveMainloop = typename cutlass::gemm::collective::CollectiveBuilder<
    cutlass::arch::Sm100, cutlass::arch::OpClassTensorOp,
    ElemA, cutlass::layout::ColumnMajor, 128 / cutlass::sizeof_bits<ElemA>::value,
    ElemB, cutlass::layout::ColumnMajor, 128 / cutlass::sizeof_bits<ElemB>::value,
    Acc,
    TileShape, ClusterShape,
    cutlass::gemm::collective::StageCountAutoCarveout<static_cast<int>(sizeof(typename CollectiveEpilogue::SharedStorage))>,
    cutlass::gemm::collective::KernelScheduleAuto
  >::CollectiveOp;

using GemmKernel = cutlass::gemm::kernel::GemmUniversal<
    cute::Shape<int,int,int,int>,
    CollectiveMainloop,
    CollectiveEpilogue
>;
using Gemm = cutlass::gemm::device::GemmUniversalAdapter<GemmKernel>;

// Force the device kernel symbol into the cubin without needing a host main.
auto* _anchor = &cutlass::device_kernel<GemmKernel>;


// ===== COMPILED SASS (sm_100a) =====

	.target	sm_100a

	.elftype	@"ET_EXEC"


//--------------------- .note.nv.tkinfo           --------------------------
	.section	.note.nv.tkinfo,"",@"SHT_NOTE"
	.sectionflags	@"SHF_NOTE_NV_TKINFO"
	.tkinfo
        /*0018*/ 	.word	0x00000002
        /*0030*/ 	.string	""
        /*0030*/ 	.string	"ptxas"
        /*0030*/ 	.string	"Cuda compilation tools, release 13.0, V13.0.88"
        /*0030*/ 	.string	"Build cuda_13.0.r13.0/compiler.36424714_0"
        /*0030*/ 	.string	"-arch sm_100a -m 64 "



//--------------------- .note.nv.cuinfo           --------------------------
	.section	.note.nv.cuinfo,"",@"SHT_NOTE"
	.sectionflags	@"SHF_NOTE_NV_CUINFO"
        /*0018*/ 	.short	0x0002
        /*001a*/ 	.short	0x0064
        /*001c*/ 	.short	0x0082
	.zero		2


//--------------------- .nv.info                  --------------------------
	.section	.nv.info,"",@"SHT_CUDA_INFO"
	.align	4


	//----- nvinfo : EIATTR_REGCOUNT
	.align		4
        /*0000*/ 	.byte	0x04, 0x2f
        /*0002*/ 	.short	(.L_19 - .L_18)
	.align		4
.L_18:
        /*0004*/ 	.word	index@(_ZN7cutlass13device_kernelINS_4gemm6kernel13GemmUniversalIN4cute5tupleIJiiiiEEENS1_10collective13CollectiveMmaINS1_35MainloopSm100TmaUmmaWarpSpecializedILi17ELi2ELi4ENS5_IJNS4_1CILi1EEESB_SB_EEEEENS5_IJNSA_ILi64EEENSA_ILi128EEESE_EEENS_12float_e5m2_tENS5_IJSB_llEEESH_NS5_IJlSB_lEEENS4_8TiledMMAINS4_8MMA_AtomIJNS4_10MMA_TraitsINS4_19SM100_MMA_F8F6F4_SSEJSH_SH_fSE_SF_NS4_17integral_constantINS4_4UMMA5MajorELSQ_1EEENSO_ISQ_LSQ_0EEENSO_INSP_7ScaleInELST_0EEESU_EEEEEENS4_6LayoutISC_NS5_IJNSA_ILi0EEESY_SY_EEEEENS5_IJNS4_10UnderscoreES11_S11_EEEEENS4_13SM90_TMA_LOADENS4_14ComposedLayoutINS4_7SwizzleILi2ELi4ELi3EEENS4_18smem_ptr_flag_bitsILi8EEENSX_INS5_IJSE_NSA_ILi8EEEEEENS5_IJSB_SE_EEEEEEEvNS4_8identityES14_NS15_IS17_S19_NSX_INS5_IJS1A_SE_EEENS5_IJSE_SB_EEEEEEEvS1F_EENS_8epilogue10collective18CollectiveEpilogueINS1L_23Sm100TmaWarpSpecializedILi2ELi2ELi32ELb0ELb0EEEJSG_NS5_IJNSX_ISE_SB_EES1Q_EEESH_SJ_SH_SJ_NS1L_6fusion15FusionCallbacksIS1P_NS1S_17LinearCombinationISH_fSH_fLNS_15FloatRoundStyleE2EEESG_S1R_JEEENS4_5SM1004TMEM4LOAD26SM100_TMEM_LOAD_16dp32b32xES14_S1J_NS4_39AutoVectorizingCopyWithAssumedAlignmentILi128EEENS4_14SM90_TMA_STOREES1J_S23_S23_EEEvvEEEEvNT_6ParamsE)
        /*0008*/ 	.word	0x00000080


	//----- nvinfo : EIATTR_FRAME_SIZE
	.align		4
.L_19:
        /*000c*/ 	.byte	0x04, 0x11
        /*000e*/ 	.short	(.L_21 - .L_20)
	.align		4
.L_20:
        /*0010*/ 	.word	index@($__internal_2_$__cuda_sm10x_tcgen05_guardrail_trap_unallocated_columns_being_dealloced)
        /*0014*/ 	.word	0x00000000


	//----- nvinfo : EIATTR_FRAME_SIZE
	.align		4
.L_21:
        /*0018*/ 	.byte	0x04, 0x11
        /*001a*/ 	.short	(.L_23 - .L_22)
	.align		4
.L_22:
        /*001c*/ 	.word	index@($__internal_1_$__cuda_sm10x_tcgen05_guardrail_trap_phase_invalid_during_alloc)
        /*0020*/ 	.word	0x00000000


	//----- nvinfo : EIATTR_FRAME_SIZE
	.align		4
.L_23:
        /*0024*/ 	.byte	0x04, 0x11
        /*0026*/ 	.short	(.L_25 - .L_24)
	.align		4
.L_24:
        /*0028*/ 	.word	index@($__internal_0_$__cuda_sm10x_tcgen05_guardrail_trap_col_being_dealloced_not_returned_by_alloc)
        /*002c*/ 	.word	0x00000000


	//----- nvinfo : EIATTR_FRAME_SIZE
	.align		4
.L_25:
        /*0030*/ 	.byte	0x04, 0x11
        /*0032*/ 	.short	(.L_27 - .L_26)
	.align		4
.L_26:
        /*0034*/ 	.word	index@(_ZN7cutlass13device_kernelINS_4gemm6kernel13GemmUniversalIN4cute5tupleIJiiiiEEENS1_10collective13CollectiveMmaINS1_35MainloopSm100TmaUmmaWarpSpecializedILi17ELi2ELi4ENS5_IJNS4_1CILi1EEESB_SB_EEEEENS5_IJNSA_ILi64EEENSA_ILi128EEESE_EEENS_12float_e5m2_tENS5_IJSB_llEEESH_NS5_IJlSB_lEEENS4_8TiledMMAINS4_8MMA_AtomIJNS4_10MMA_TraitsINS4_19SM100_MMA_F8F6F4_SSEJSH_SH_fSE_SF_NS4_17integral_constantINS4_4UMMA5MajorELSQ_1EEENSO_ISQ_LSQ_0EEENSO_INSP_7ScaleInELST_0EEESU_EEEEEENS4_6LayoutISC_NS5_IJNSA_ILi0EEESY_SY_EEEEENS5_IJNS4_10UnderscoreES11_S11_EEEEENS4_13SM90_TMA_LOADENS4_14ComposedLayoutINS4_7SwizzleILi2ELi4ELi3EEENS4_18smem_ptr_flag_bitsILi8EEENSX_INS5_IJSE_NSA_ILi8EEEEEENS5_IJSB_SE_EEEEEEEvNS4_8identityES14_NS15_IS17_S19_NSX_INS5_IJS1A_SE_EEENS5_IJSE_SB_EEEEEEEvS1F_EENS_8epilogue10collective18CollectiveEpilogueINS1L_23Sm100TmaWarpSpecializedILi2ELi2ELi32ELb0ELb0EEEJSG_NS5_IJNSX_ISE_SB_EES1Q_EEESH_SJ_SH_SJ_NS1L_6fusion15FusionCallbacksIS1P_NS1S_17LinearCombinationISH_fSH_fLNS_15FloatRoundStyleE2EEESG_S1R_JEEENS4_5SM1004TMEM4LOAD26SM100_TMEM_LOAD_16dp32b32xES14_S1J_NS4_39AutoVectorizingCopyWithAssumedAlignmentILi128EEENS4_14SM90_TMA_STOREES1J_S23_S23_EEEvvEEEEvNT_6ParamsE)
        /*0038*/ 	.word	0x00000000


	//----- nvinfo : EIATTR_MIN_STACK_SIZE
	.align		4
.L_27:
        /*003c*/ 	.byte	0x04, 0x12
        /*003e*/ 	.short	(.L_29 - .L_28)
	.align		4
.L_28:
        /*0040*/ 	.word	index@(_ZN7cutlass13device_kernelINS_4gemm6kernel13GemmUniversalIN4cute5tupleIJiiiiEEENS1_10collective13CollectiveMmaINS1_35MainloopSm100TmaUmmaWarpSpecializedILi17ELi2ELi4ENS5_IJNS4_1CILi1EEESB_SB_EEEEENS5_IJNSA_ILi64EEENSA_ILi128EEESE_EEENS_12float_e5m2_tENS5_IJSB_llEEESH_NS5_IJlSB_lEEENS4_8TiledMMAINS4_8MMA_AtomIJNS4_10MMA_TraitsINS4_19SM100_MMA_F8F6F4_SSEJSH_SH_fSE_SF_NS4_17integral_constantINS4_4UMMA5MajorELSQ_1EEENSO_ISQ_LSQ_0EEENSO_INSP_7ScaleInELST_0EEESU_EEEEEENS4_6LayoutISC_NS5_IJNSA_ILi0EEESY_SY_EEEEENS5_IJNS4_10UnderscoreES11_S11_EEEEENS4_13SM90_TMA_LOADENS4_14ComposedLayoutINS4_7SwizzleILi2ELi4ELi3EEENS4_18smem_ptr_flag_bitsILi8EEENSX_INS5_IJSE_NSA_ILi8EEEEEENS5_IJSB_SE_EEEEEEEvNS4_8identityES14_NS15_IS17_S19_NSX_INS5_IJS1A_SE_EEENS5_IJSE_SB_EEEEEEEvS1F_EENS_8epilogue10collective18CollectiveEpilogueINS1L_23Sm100TmaWarpSpecializedILi2ELi2ELi32ELb0ELb0EEEJSG_NS5_IJNSX_ISE_SB_EES1Q_EEESH_SJ_SH_SJ_NS1L_6fusion15FusionCallbacksIS1P_NS1S_17LinearCombinationISH_fSH_fLNS_15FloatRoundStyleE2EEESG_S1R_JEEENS4_5SM1004TMEM4LOAD26SM100_TMEM_LOAD_16dp32b32xES14_S1J_NS4_39AutoVectorizingCopyWithAssumedAlignmentILi128EEENS4_14SM90_TMA_STOREES1J_S23_S23_EEEvvEEEEvNT_6ParamsE)
        /*0044*/ 	.word	0x00000000
.L_29:


//--------------------- .nv.compat                --------------------------
	.section	.nv.compat,"",@"SHT_CUDA_COMPAT_INFO"
	.align	4
        /*0000*/ 	.byte	0x02, 0x09, 0x01, 0x00, 0x02, 0x02, 0x02, 0x00, 0x02, 0x05, 0x05, 0x00, 0x03, 0x07, 0x01, 0x01
        /*0010*/ 	.byte	0x02, 0x03, 0x01, 0x00, 0x02, 0x06, 0x01, 0x00, 0x04, 0x0b, 0x08, 0x00, 0x09, 0x00, 0x00, 0x00
        /*0020*/ 	.byte	0x00, 0x00, 0x00, 0x00


//--------------------- .nv.info._ZN7cutlass13device_kernelINS_4gemm6kernel13GemmUniversalIN4cute5tupleIJiiiiEEENS1_10collective13CollectiveMmaINS1_35MainloopSm100TmaUmmaWarpSpecializedILi17ELi2ELi4ENS5_IJNS4_1CILi1EEESB_SB_EEEEENS5_IJNSA_ILi64EEENSA_ILi128EEESE_EEENS_12float_e5m2_tENS5_IJSB_llEEESH_NS5_IJlSB_lEEENS4_8TiledMMAINS4_8MMA_AtomIJNS4_10MMA_TraitsINS4_19SM100_MMA_F8F6F4_SSEJSH_SH_fSE_SF_NS4_17integral_constantINS4_4UMMA5MajorELSQ_1EEENSO_ISQ_LSQ_0EEENSO_INSP_7ScaleInELST_0EEESU_EEEEEENS4_6LayoutISC_NS5_IJNSA_ILi0EEESY_SY_EEEEENS5_IJNS4_10UnderscoreES11_S11_EEEEENS4_13SM90_TMA_LOADENS4_14ComposedLayoutINS4_7SwizzleILi2ELi4ELi3EEENS4_18smem_ptr_flag_bitsILi8EEENSX_INS5_IJSE_NSA_ILi8EEEEEENS5_IJSB_SE_EEEEEEEvNS4_8identityES14_NS15_IS17_S19_NSX_INS5_IJS1A_SE_EEENS5_IJSE_SB_EEEEEEEvS1F_EENS_8epilogue10collective18CollectiveEpilogueINS1L_23Sm100TmaWarpSpecializedILi2ELi2ELi32ELb0ELb0EEEJSG_NS5_IJNSX_ISE_SB_EES1Q_EEESH_SJ_SH_SJ_NS1L_6fusion15FusionCallbacksIS1P_NS1S_17LinearCombinationISH_fSH_fLNS_15FloatRoundStyleE2EEESG_S1R_JEEENS4_5SM1004TMEM4LOAD26SM100_TMEM_LOAD_16dp32b32xES14_S1J_NS4_39AutoVectorizingCopyWithAssumedAlignmentILi128EEENS4_14SM90_TMA_STOREES1J_S23_S23_EEEvvEEEEvNT_6ParamsE --------------------------
	.section	.nv.info._ZN7cutlass13device_kernelINS_4gemm6kernel13GemmUniversalIN4cute5tupleIJiiiiEEENS1_10collective13CollectiveMmaINS1_35MainloopSm100TmaUmmaWarpSpecializedILi17ELi2ELi4ENS5_IJNS4_1CILi1EEESB_SB_EEEEENS5_IJNSA_ILi64EEENSA_ILi128EEESE_EEENS_12float_e5m2_tENS5_IJSB_llEEESH_NS5_IJlSB_lEEENS4_8TiledMMAINS4_8MMA_AtomIJNS4_10MMA_TraitsINS4_19SM100_MMA_F8F6F4_SSEJSH_SH_fSE_SF_NS4_17integral_constantINS4_4UMMA5MajorELSQ_1EEENSO_ISQ_LSQ_0EEENSO_INSP_7ScaleInELST_0EEESU_EEEEEENS4_6LayoutISC_NS5_IJNSA_ILi0EEESY_SY_EEEEENS5_IJNS4_10UnderscoreES11_S11_EEEEENS4_13SM90_TMA_LOADENS4_14ComposedLayoutINS4_7SwizzleILi2ELi4ELi3EEENS4_18smem_ptr_flag_bitsILi8EEENSX_INS5_IJSE_NSA_ILi8EEEEEENS5_IJSB_SE_EEEEEEEvNS4_8identityES14_NS15_IS17_S19_NSX_INS5_IJS1A_SE_EEENS5_IJSE_SB_EEEEEEEvS1F_EENS_8epilogue10collective18CollectiveEpilogueINS1L_23Sm100TmaWarpSpecializedILi2ELi2ELi32ELb0ELb0EEEJSG_NS5_IJNSX_ISE_SB_EES1Q_EEESH_SJ_SH_SJ_NS1L_6fusion15FusionCallbacksIS1P_NS1S_17LinearCombinationISH_fSH_fLNS_15FloatRoundStyleE2EEESG_S1R_JEEENS4_5SM1004TMEM4LOAD26SM100_TMEM_LOAD_16dp32b32xES14_S1J_NS4_39AutoVectorizingCopyWithAssumedAlignmentILi128EEENS4_14SM90_TMA_STOREES1J_S23_S23_EEEvvEEEEvNT_6ParamsE,"",@"SHT_CUDA_INFO"
	.sectionflags	@""
	.align	4


	//----- nvinfo : EIATTR_CUDA_API_VERSION
	.align		4
        /*0000*/ 	.byte	0x04, 0x37
        /*0002*/ 	.short	(.L_31 - .L_30)
.L_30:
        /*0004*/ 	.word	0x00000082


	//----- nvinfo : EIATTR_KPARAM_INFO
	.align		4
.L_31:
        /*0008*/ 	.byte	0x04, 0x17
        /*000a*/ 	.short	(.L_33 - .L_32)
.L_32:
        /*000c*/ 	.word	0x00000000
        /*0010*/ 	.short	0x0000
        /*0012*/ 	.short	0x0000
        /*0014*/ 	.byte	0x00, 0xf0, 0x01, 0x20


	//----- nvinfo : EIATTR_AT_ENTRY_FRAGMENTS
	.align		4
.L_33:
        /*0018*/ 	.byte	0x04, 0x4f
        /*001a*/ 	.short	(.L_35 - .L_34)


	//   ....[0]....
.L_34:
        /*001c*/ 	.word	0x00000006


	//----- nvinfo : EIATTR_RESERVED_SMEM_USED
	.align		4
.L_35:
        /*0020*/ 	.byte	0x01, 0x41
	.zero		2


	//----- nvinfo : EIATTR_SPARSE_MMA_MASK
	.align		4
        /*0024*/ 	.byte	0x03, 0x50
        /*0026*/ 	.short	0x0000


	//----- nvinfo : EIATTR_TCGEN05_1CTA_USED
	.align		4
        /*0028*/ 	.byte	0x01, 0x51
	.zero		2


	//----- nvinfo : EIATTR_MAXREG_COUNT
	.align		4
        /*002c*/ 	.byte	0x03, 0x1b
        /*002e*/ 	.short	0x00ff


	//----- nvinfo : EIATTR_NUM_BARRIERS
	.align		4
        /*0030*/ 	.byte	0x02, 0x4c
        /*0032*/ 	.byte	0x07
	.zero		1


	//----- nvinfo : EIATTR_EXTERNS
	.align		4
        /*0034*/ 	.byte	0x04, 0x0f
        /*0036*/ 	.short	(.L_37 - .L_36)


	//   ....[0]....
	.align		4
.L_36:
        /*0038*/ 	.word	index@(__assertfail)


	//----- nvinfo : EIATTR_MERCURY_ISA_VERSION
	.align		4
.L_37:
        /*003c*/ 	.byte	0x03, 0x5f
        /*003e*/ 	.short	0x0101


	//----- nvinfo : EIATTR_INT_WARP_WIDE_INSTR_OFFSETS
	.align		4
        /*0040*/ 	.byte	0x04, 0x31
        /*0042*/ 	.short	(.L_39 - .L_38)


	//   ....[0]....
.L_38:
        /*0044*/ 	.word	0x00001f80


	//   ....[1]....
        /*0048*/ 	.word	0x00004090


	//   ....[2]....
        /*004c*/ 	.word	0x000040b0


	//   ....[3]....
        /*0050*/ 	.word	0x000040e0


	//   ....[4]....
        /*0054*/ 	.word	0x00004a10


	//   ....[5]....
        /*0058*/ 	.word	0x00004a80


	//   ....[6]....
        /*005c*/ 	.word	0x00004c60


	//   ....[7]....
        /*0060*/ 	.word	0x00004dc0


	//----- nvinfo : EIATTR_COOP_GROUP_MASK_REGIDS
	.align		4
.L_39:
        /*0064*/ 	.byte	0x04, 0x29
        /*0066*/ 	.short	(.L_41 - .L_40)


	//   ....[0]....
.L_40:
        /*0068*/ 	.word	0xffffffff


	//   ....[1]....
        /*006c*/ 	.word	0xffffffff


	//   ....[2]....
        /*0070*/ 	.word	0xffffffff


	//   ....[3]....
        /*0074*/ 	.word	0xffffffff


	//   ....[4]....
        /*0078*/ 	.word	0xffffffff


	//   ....[5]....
        /*007c*/ 	.word	0xffffffff


	//   ....[6]....
        /*0080*/ 	.word	0xffffffff


	//   ....[7]....
        /*0084*/ 	.word	0xffffffff


	//   ....[8]....
        /*0088*/ 	.word	0xffffffff


	//   ....[9]....
        /*008c*/ 	.word	0xffffffff


	//   ....[10]....
        /*0090*/ 	.word	0xffffffff


	//   ....[11]....
        /*0094*/ 	.word	0xffffffff


	//   ....[12]....
        /*0098*/ 	.word	0xffffffff


	//----- nvinfo : EIATTR_COOP_GROUP_INSTR_OFFSETS
	.align		4
.L_41:
        /*009c*/ 	.byte	0x04, 0x28
        /*009e*/ 	.short	(.L_43 - .L_42)


	//   ....[0]....
.L_42:
        /*00a0*/ 	.word	0x00000090


	//   ....[1]....
        /*00a4*/ 	.word	0x000004d0


	//   ....[2]....
        /*00a8*/ 	.word	0x00000810


	//   ....[3]....
        /*00ac*/ 	.word	0x00000970


	//   ....[4]....
        /*00b0*/ 	.word	0x00000a70


	//   ....[5]....
        /*00b4*/ 	.word	0x00000be0


	//   ....[6]....
        /*00b8*/ 	.word	0x00000d80


	//   ....[7]....
        /*00bc*/ 	.word	0x00001e60


	//   ....[8]....
        /*00c0*/ 	.word	0x00003390


	//   ....[9]....
        /*00c4*/ 	.word	0x000035a0


	//   ....[10]....
        /*00c8*/ 	.word	0x000035d0


	//   ....[11]....
        /*00cc*/ 	.word	0x00003f70


	//   ....[12]....
        /*00d0*/ 	.word	0x000041a0


	//----- nvinfo : EIATTR_VRC_CTA_INIT_COUNT
	.align		4
.L_43:
        /*00d4*/ 	.byte	0x02, 0x4a
        /*00d6*/ 	.byte	0x80
	.zero		1


	//----- nvinfo : EIATTR_SYSCALL_OFFSETS
	.align		4
        /*00d8*/ 	.byte	0x04, 0x46
        /*00da*/ 	.short	(.L_45 - .L_44)


	//   ....[0]....
.L_44:
        /*00dc*/ 	.word	0x00005800


	//   ....[1]....
        /*00e0*/ 	.word	0x00005940


	//   ....[2]....
        /*00e4*/ 	.word	0x00006140


	//   ....[3]....
        /*00e8*/ 	.word	0x00006ed0


	//----- nvinfo : EIATTR_MBARRIER_INSTR_OFFSETS
	.align		4
.L_45:
        /*00ec*/ 	.byte	0x04, 0x39
        /*00ee*/ 	.short	(.L_47 - .L_46)


	//   ....[0]....
.L_46:
        /*00f0*/ 	.word	0x000005d0
        /*00f4*/ 	.word	0x000000ff
        /*00f8*/ 	.word	0x00000000
        /*00fc*/ 	.short	0x0100
        /*00fe*/ 	.byte	0x05
	.zero		1


	//   ....[1]....
        /*0100*/ 	.word	0x000005e0
        /*0104*/ 	.word	0x000000ff
        /*0108*/ 	.word	0x00000088
        /*010c*/ 	.short	0x0100
        /*010e*/ 	.byte	0x05
	.zero		1


	//   ....[2]....
        /*0110*/ 	.word	0x000005f0
        /*0114*/ 	.word	0x000000ff
        /*0118*/ 	.word	0x00000008
        /*011c*/ 	.short	0x0100
        /*011e*/ 	.byte	0x05
	.zero		1


	//   ....[3]....
        /*0120*/ 	.word	0x00000600
        /*0124*/ 	.word	0x000000ff
        /*0128*/ 	.word	0x00000090
        /*012c*/ 	.short	0x0100
        /*012e*/ 	.byte	0x05
	.zero		1


	//   ....[4]....
        /*0130*/ 	.word	0x00000610
        /*0134*/ 	.word	0x000000ff
        /*0138*/ 	.word	0x00000010
        /*013c*/ 	.short	0x0100
        /*013e*/ 	.byte	0x05
	.zero		1


	//   ....[5]....
        /*0140*/ 	.word	0x00000620
        /*0144*/ 	.word	0x000000ff
        /*0148*/ 	.word	0x00000098
        /*014c*/ 	.short	0x0100
        /*014e*/ 	.byte	0x05
	.zero		1


	//   ....[6]....
        /*0150*/ 	.word	0x00000630
        /*0154*/ 	.word	0x000000ff
        /*0158*/ 	.word	0x00000018
        /*015c*/ 	.short	0x0100
        /*015e*/ 	.byte	0x05
	.zero		1


	//   ....[7]....
        /*0160*/ 	.word	0x00000640
        /*0164*/ 	.word	0x000000ff
        /*0168*/ 	.word	0x000000a0
        /*016c*/ 	.short	0x0100
        /*016e*/ 	.byte	0x05
	.zero		1


	//   ....[8]....
        /*0170*/ 	.word	0x00000650
        /*0174*/ 	.word	0x000000ff
        /*0178*/ 	.word	0x00000020
        /*017c*/ 	.short	0x0100
        /*017e*/ 	.byte	0x05
	.zero		1


	//   ....[9]....
        /*0180*/ 	.word	0x00000660
        /*0184*/ 	.word	0x000000ff
        /*0188*/ 	.word	0x000000a8
        /*018c*/ 	.short	0x0100
        /*018e*/ 	.byte	0x05
	.zero		1


	//   ....[10]....
        /*0190*/ 	.word	0x00000670
        /*0194*/ 	.word	0x000000ff
        /*0198*/ 	.word	0x00000028
        /*019c*/ 	.short	0x0100
        /*019e*/ 	.byte	0x05
	.zero		1


	//   ....[11]....
        /*01a0*/ 	.word	0x00000680
        /*01a4*/ 	.word	0x000000ff
        /*01a8*/ 	.word	0x000000b0
        /*01ac*/ 	.short	0x0100
        /*01ae*/ 	.byte	0x05
	.zero		1


	//   ....[12]....
        /*01b0*/ 	.word	0x00000690
        /*01b4*/ 	.word	0x000000ff
        /*01b8*/ 	.word	0x00000030
        /*01bc*/ 	.short	0x0100
        /*01be*/ 	.byte	0x05
	.zero		1


	//   ....[13]....
        /*01c0*/ 	.word	0x000006a0
        /*01c4*/ 	.word	0x000000ff
        /*01c8*/ 	.word	0x000000b8
        /*01cc*/ 	.short	0x0100
        /*01ce*/ 	.byte	0x05
	.zero		1


	//   ....[14]....
        /*01d0*/ 	.word	0x000006b0
        /*01d4*/ 	.word	0x000000ff
        /*01d8*/ 	.word	0x00000038
        /*01dc*/ 	.short	0x0100
        /*01de*/ 	.byte	0x05
	.zero		1


	//   ....[15]....
        /*01e0*/ 	.word	0x000006c0
        /*01e4*/ 	.word	0x000000ff
        /*01e8*/ 	.word	0x000000c0
        /*01ec*/ 	.short	0x0100
        /*01ee*/ 	.byte	0x05
	.zero		1


	//   ....[16]....
        /*01f0*/ 	.word	0x000006d0
        /*01f4*/ 	.word	0x000000ff
        /*01f8*/ 	.word	0x00000040
        /*01fc*/ 	.short	0x0100
        /*01fe*/ 	.byte	0x05
	.zero		1


	//   ....[17]....
        /*0200*/ 	.word	0x000006e0
        /*0204*/ 	.word	0x000000ff
        /*0208*/ 	.word	0x000000c8
        /*020c*/ 	.short	0x0100
        /*020e*/ 	.byte	0x05
	.zero		1


	//   ....[18]....
        /*0210*/ 	.word	0x000006f0
        /*0214*/ 	.word	0x000000ff
        /*0218*/ 	.word	0x00000048
        /*021c*/ 	.short	0x0100
        /*021e*/ 	.byte	0x05
	.zero		1


	//   ....[19]....
        /*0220*/ 	.word	0x00000700
        /*0224*/ 	.word	0x000000ff
        /*0228*/ 	.word	0x000000d0
        /*022c*/ 	.short	0x0100
        /*022e*/ 	.byte	0x05
	.zero		1


	//   ....[20]....
        /*0230*/ 	.word	0x00000710
        /*0234*/ 	.word	0x000000ff
        /*0238*/ 	.word	0x00000050
        /*023c*/ 	.short	0x0100
        /*023e*/ 	.byte	0x05
	.zero		1


	//   ....[21]....
        /*0240*/ 	.word	0x00000720
        /*0244*/ 	.word	0x000000ff
        /*0248*/ 	.word	0x000000d8
        /*024c*/ 	.short	0x0100
        /*024e*/ 	.byte	0x05
	.zero		1


	//   ....[22]....
        /*0250*/ 	.word	0x00000730
        /*0254*/ 	.word	0x000000ff
        /*0258*/ 	.word	0x00000058
        /*025c*/ 	.short	0x0100
        /*025e*/ 	.byte	0x05
	.zero		1


	//   ....[23]....
        /*0260*/ 	.word	0x00000740
        /*0264*/ 	.word	0x000000ff
        /*0268*/ 	.word	0x000000e0
        /*026c*/ 	.short	0x0100
        /*026e*/ 	.byte	0x05
	.zero		1


	//   ....[24]....
        /*0270*/ 	.word	0x00000750
        /*0274*/ 	.word	0x000000ff
        /*0278*/ 	.word	0x00000060
        /*027c*/ 	.short	0x0100
        /*027e*/ 	.byte	0x05
	.zero		1


	//   ....[25]....
        /*0280*/ 	.word	0x00000760
        /*0284*/ 	.word	0x000000ff
        /*0288*/ 	.word	0x000000e8
        /*028c*/ 	.short	0x0100
        /*028e*/ 	.byte	0x05
	.zero		1


	//   ....[26]....
        /*0290*/ 	.word	0x00000770
        /*0294*/ 	.word	0x000000ff
        /*0298*/ 	.word	0x00000068
        /*029c*/ 	.short	0x0100
        /*029e*/ 	.byte	0x05
	.zero		1


	//   ....[27]....
        /*02a0*/ 	.word	0x00000780
        /*02a4*/ 	.word	0x000000ff
        /*02a8*/ 	.word	0x000000f0
        /*02ac*/ 	.short	0x0100
        /*02ae*/ 	.byte	0x05
	.zero		1


	//   ....[28]....
        /*02b0*/ 	.word	0x00000790
        /*02b4*/ 	.word	0x000000ff
        /*02b8*/ 	.word	0x00000070
        /*02bc*/ 	.short	0x0100
        /*02be*/ 	.byte	0x05
	.zero		1


	//   ....[29]....
        /*02c0*/ 	.word	0x000007a0
        /*02c4*/ 	.word	0x000000ff
        /*02c8*/ 	.word	0x000000f8
        /*02cc*/ 	.short	0x0100
        /*02ce*/ 	.byte	0x05
	.zero		1


	//   ....[30]....
        /*02d0*/ 	.word	0x000007b0
        /*02d4*/ 	.word	0x000000ff
        /*02d8*/ 	.word	0x00000078
        /*02dc*/ 	.short	0x0100
        /*02de*/ 	.byte	0x05
	.zero		1


	//   ....[31]....
        /*02e0*/ 	.word	0x000007c0
        /*02e4*/ 	.word	0x000000ff
        /*02e8*/ 	.word	0x00000100
        /*02ec*/ 	.short	0x0100
        /*02ee*/ 	.byte	0x05
	.zero		1


	//   ....[32]....
        /*02f0*/ 	.word	0x000007d0
        /*02f4*/ 	.word	0x000000ff
        /*02f8*/ 	.word	0x00000080
        /*02fc*/ 	.short	0x0100
        /*02fe*/ 	.byte	0x05
	.zero		1


	//   ....[33]....
        /*0300*/ 	.word	0x000007e0
        /*0304*/ 	.word	0x000000ff
        /*0308*/ 	.word	0x00000108
        /*030c*/ 	.short	0x0100
        /*030e*/ 	.byte	0x05
	.zero		1


	//   ....[34]....
        /*0310*/ 	.word	0x00000920
        /*0314*/ 	.word	0x000000ff
        /*0318*/ 	.word	0x00000110
        /*031c*/ 	.short	0x0100
        /*031e*/ 	.byte	0x07
	.zero		1


	//   ....[35]....
        /*0320*/ 	.word	0x00000930
        /*0324*/ 	.word	0x000000ff
        /*0328*/ 	.word	0x00000120
        /*032c*/ 	.short	0x0100
        /*032e*/ 	.byte	0x07
	.zero		1


	//   ....[36]....
        /*0330*/ 	.word	0x00000940
        /*0334*/ 	.word	0x000000ff
        /*0338*/ 	.word	0x00000118
        /*033c*/ 	.short	0x0100
        /*033e*/ 	.byte	0x07
	.zero		1


	//   ....[37]....
        /*0340*/ 	.word	0x00000950
        /*0344*/ 	.word	0x000000ff
        /*0348*/ 	.word	0x00000128
        /*034c*/ 	.short	0x0100
        /*034e*/ 	.byte	0x07
	.zero		1


	//   ....[38]....
        /*0350*/ 	.word	0x00000a40
        /*0354*/ 	.word	0x000000ff
        /*0358*/ 	.word	0x00000130
        /*035c*/ 	.short	0x0100
        /*035e*/ 	.byte	0x05
	.zero		1


	//   ....[39]....
        /*0360*/ 	.word	0x00000a50
        /*0364*/ 	.word	0x000000ff
        /*0368*/ 	.word	0x00000138
        /*036c*/ 	.short	0x0100
        /*036e*/ 	.byte	0x05
	.zero		1


	//   ....[40]....
        /*0370*/ 	.word	0x00000b90
        /*0374*/ 	.word	0x000000ff
        /*0378*/ 	.word	0x00000140
        /*037c*/ 	.short	0x0100
        /*037e*/ 	.byte	0x05
	.zero		1


	//   ....[41]....
        /*0380*/ 	.word	0x00000ba0
        /*0384*/ 	.word	0x000000ff
        /*0388*/ 	.word	0x00000150
        /*038c*/ 	.short	0x0100
        /*038e*/ 	.byte	0x05
	.zero		1


	//   ....[42]....
        /*0390*/ 	.word	0x00000bb0
        /*0394*/ 	.word	0x000000ff
        /*0398*/ 	.word	0x00000148
        /*039c*/ 	.short	0x0100
        /*039e*/ 	.byte	0x05
	.zero		1


	//   ....[43]....
        /*03a0*/ 	.word	0x00000bc0
        /*03a4*/ 	.word	0x000000ff
        /*03a8*/ 	.word	0x00000158
        /*03ac*/ 	.short	0x0100
        /*03ae*/ 	.byte	0x05
	.zero		1


	//   ....[44]....
        /*03b0*/ 	.word	0x00000cf0
        /*03b4*/ 	.word	0x000000ff
        /*03b8*/ 	.word	0x00000160
        /*03bc*/ 	.short	0x0100
        /*03be*/ 	.byte	0x07
	.zero		1


	//   ....[45]....
        /*03c0*/ 	.word	0x00000d00
        /*03c4*/ 	.word	0x000000ff
        /*03c8*/ 	.word	0x00000180
        /*03cc*/ 	.short	0x0100
        /*03ce*/ 	.byte	0x07
	.zero		1


	//   ....[46]....
        /*03d0*/ 	.word	0x00000d10
        /*03d4*/ 	.word	0x000000ff
        /*03d8*/ 	.word	0x00000168
        /*03dc*/ 	.short	0x0100
        /*03de*/ 	.byte	0x07
	.zero		1


	//   ....[47]....
        /*03e0*/ 	.word	0x00000d20
        /*03e4*/ 	.word	0x000000ff
        /*03e8*/ 	.word	0x00000188
        /*03ec*/ 	.short	0x0100
        /*03ee*/ 	.byte	0x07
	.zero		1


	//   ....[48]....
        /*03f0*/ 	.word	0x00000d30
        /*03f4*/ 	.word	0x000000ff
        /*03f8*/ 	.word	0x00000170
        /*03fc*/ 	.short	0x0100
        /*03fe*/ 	.byte	0x07
	.zero		1


	//   ....[49]....
        /*0400*/ 	.word	0x00000d40
        /*0404*/ 	.word	0x000000ff
        /*0408*/ 	.word	0x00000190
        /*040c*/ 	.short	0x0100
        /*040e*/ 	.byte	0x07
	.zero		1


	//   ....[50]....
        /*0410*/ 	.word	0x00000d50
        /*0414*/ 	.word	0x000000ff
        /*0418*/ 	.word	0x00000178
        /*041c*/ 	.short	0x0100
        /*041e*/ 	.byte	0x07
	.zero		1


	//   ....[51]....
        /*0420*/ 	.word	0x00000d60
        /*0424*/ 	.word	0x000000ff
        /*0428*/ 	.word	0x00000198
        /*042c*/ 	.short	0x0100
        /*042e*/ 	.byte	0x07
	.zero		1


	//   ....[52]....
        /*0430*/ 	.word	0x00000e50
        /*0434*/ 	.word	0x000000ff
        /*0438*/ 	.word	0x000001a0
        /*043c*/ 	.short	0x0100
        /*043e*/ 	.byte	0x05
	.zero		1


	//   ....[53]....
        /*0440*/ 	.word	0x00000e60
        /*0444*/ 	.word	0x000000ff
        /*0448*/ 	.word	0x000001b0
        /*044c*/ 	.short	0x0100
        /*044e*/ 	.byte	0x05
	.zero		1


	//   ....[54]....
        /*0450*/ 	.word	0x00000e70
        /*0454*/ 	.word	0x000000ff
        /*0458*/ 	.word	0x000001a8
        /*045c*/ 	.short	0x0100
        /*045e*/ 	.byte	0x05
	.zero		1


	//   ....[55]....
        /*0460*/ 	.word	0x00000e80
        /*0464*/ 	.word	0x000000ff
        /*0468*/ 	.word	0x000001b8
        /*046c*/ 	.short	0x0100
        /*046e*/ 	.byte	0x05
	.zero		1


	//   ....[56]....
        /*0470*/ 	.word	0x00001760
        /*0474*/ 	.word	0x00000003
        /*0478*/ 	.word	0x000001b0
        /*047c*/ 	.short	0x010a
        /*047e*/ 	.byte	0xff
	.zero		1


	//   ....[57]....
        /*0480*/ 	.word	0x00001790
        /*0484*/ 	.word	0x00000003
        /*0488*/ 	.word	0x000001a0
        /*048c*/ 	.short	0x0101
        /*048e*/ 	.byte	0xff
	.zero		1


	//   ....[58]....
        /*0490*/ 	.word	0x00001860
        /*0494*/ 	.word	0x000000ff
        /*0498*/ 	.word	0x00000088
        /*049c*/ 	.short	0x010a
        /*049e*/ 	.byte	0x08
	.zero		1


	//   ....[59]....
        /*04a0*/ 	.word	0x00001900
        /*04a4*/ 	.word	0x000000ff
        /*04a8*/ 	.word	0x00000088
        /*04ac*/ 	.short	0x010a
        /*04ae*/ 	.byte	0x21
	.zero		1


	//   ....[60]....
        /*04b0*/ 	.word	0x00001a50
        /*04b4*/ 	.word	0x000000ff
        /*04b8*/ 	.word	0x00000088
        /*04bc*/ 	.short	0x010a
        /*04be*/ 	.byte	0x08
	.zero		1


	//   ....[61]....
        /*04c0*/ 	.word	0x00001b60
        /*04c4*/ 	.word	0x000000ff
        /*04c8*/ 	.word	0x00000138
        /*04cc*/ 	.short	0x0101
        /*04ce*/ 	.byte	0x04
	.zero		1


	//   ....[62]....
        /*04d0*/ 	.word	0x00001b80
        /*04d4*/ 	.word	0x000000ff
        /*04d8*/ 	.word	0x00000088
        /*04dc*/ 	.short	0x010a
        /*04de*/ 	.byte	0x08
	.zero		1


	//   ....[63]....
        /*04e0*/ 	.word	0x00001c00
        /*04e4*/ 	.word	0x000000ff
        /*04e8*/ 	.word	0x00000088
        /*04ec*/ 	.short	0x010a
        /*04ee*/ 	.byte	0x11
	.zero		1


	//   ....[64]....
        /*04f0*/ 	.word	0x00001d50
        /*04f4*/ 	.word	0x000000ff
        /*04f8*/ 	.word	0x00000088
        /*04fc*/ 	.short	0x010a
        /*04fe*/ 	.byte	0x08
	.zero		1


	//   ....[65]....
        /*0500*/ 	.word	0x00001e90
        /*0504*/ 	.word	0x00000002
        /*0508*/ 	.word	0x00000140
        /*050c*/ 	.short	0x010a
        /*050e*/ 	.byte	0xff
	.zero		1


	//   ....[66]....
        /*0510*/ 	.word	0x00001f50
        /*0514*/ 	.word	0x00000002
        /*0518*/ 	.word	0x00000000
        /*051c*/ 	.short	0x0101
        /*051e*/ 	.byte	0xff
	.zero		1


	//   ....[67]....
        /*0520*/ 	.word	0x000024b0
        /*0524*/ 	.word	0x000000ff
        /*0528*/ 	.word	0x00000000
        /*052c*/ 	.short	0x010a
        /*052e*/ 	.byte	0x05
	.zero		1


	//   ....[68]....
        /*0530*/ 	.word	0x00002540
        /*0534*/ 	.word	0x000000ff
        /*0538*/ 	.word	0x00000000
        /*053c*/ 	.short	0x010a
        /*053e*/ 	.byte	0x05
	.zero		1


	//   ....[69]....
        /*0540*/ 	.word	0x000025d0
        /*0544*/ 	.word	0x000000ff
        /*0548*/ 	.word	0x00000000
        /*054c*/ 	.short	0x010a
        /*054e*/ 	.byte	0x05
	.zero		1


	//   ....[70]....
        /*0550*/ 	.word	0x00002660
        /*0554*/ 	.word	0x000000ff
        /*0558*/ 	.word	0x00000000
        /*055c*/ 	.short	0x010a
        /*055e*/ 	.byte	0x05
	.zero		1


	//   ....[71]....
        /*0560*/ 	.word	0x000026f0
        /*0564*/ 	.word	0x000000ff
        /*0568*/ 	.word	0x00000000
        /*056c*/ 	.short	0x010a
        /*056e*/ 	.byte	0x05
	.zero		1


	//   ....[72]....
        /*0570*/ 	.word	0x00002780
        /*0574*/ 	.word	0x000000ff
        /*0578*/ 	.word	0x00000000
        /*057c*/ 	.short	0x010a
        /*057e*/ 	.byte	0x05
	.zero		1


	//   ....[73]....
        /*0580*/ 	.word	0x00002810
        /*0584*/ 	.word	0x000000ff
        /*0588*/ 	.word	0x00000000
        /*058c*/ 	.short	0x010a
        /*058e*/ 	.byte	0x05
	.zero		1


	//   ....[74]....
        /*0590*/ 	.word	0x000028a0
        /*0594*/ 	.word	0x000000ff
        /*0598*/ 	.word	0x00000000
        /*059c*/ 	.short	0x010a
        /*059e*/ 	.byte	0x05
	.zero		1


	//   ....[75]....
        /*05a0*/ 	.word	0x00002930
        /*05a4*/ 	.word	0x000000ff
        /*05a8*/ 	.word	0x00000000
        /*05ac*/ 	.short	0x010a
        /*05ae*/ 	.byte	0x05
	.zero		1


	//   ....[76]....
        /*05b0*/ 	.word	0x000029c0
        /*05b4*/ 	.word	0x000000ff
        /*05b8*/ 	.word	0x00000000
        /*05bc*/ 	.short	0x010a
        /*05be*/ 	.byte	0x05
	.zero		1


	//   ....[77]....
        /*05c0*/ 	.word	0x00002a50
        /*05c4*/ 	.word	0x000000ff
        /*05c8*/ 	.word	0x00000000
        /*05cc*/ 	.short	0x010a
        /*05ce*/ 	.byte	0x05
	.zero		1


	//   ....[78]....
        /*05d0*/ 	.word	0x00002ae0
        /*05d4*/ 	.word	0x000000ff
        /*05d8*/ 	.word	0x00000000
        /*05dc*/ 	.short	0x010a
        /*05de*/ 	.byte	0x05
	.zero		1


	//   ....[79]....
        /*05e0*/ 	.word	0x00002b70
        /*05e4*/ 	.word	0x000000ff
        /*05e8*/ 	.word	0x00000000
        /*05ec*/ 	.short	0x010a
        /*05ee*/ 	.byte	0x05
	.zero		1


	//   ....[80]....
        /*05f0*/ 	.word	0x00002c00
        /*05f4*/ 	.word	0x000000ff
        /*05f8*/ 	.word	0x00000000
        /*05fc*/ 	.short	0x010a
        /*05fe*/ 	.byte	0x05
	.zero		1


	//   ....[81]....
        /*0600*/ 	.word	0x00002c90
        /*0604*/ 	.word	0x000000ff
        /*0608*/ 	.word	0x00000000
        /*060c*/ 	.short	0x010a
        /*060e*/ 	.byte	0x05
	.zero		1


	//   ....[82]....
        /*0610*/ 	.word	0x00002d20
        /*0614*/ 	.word	0x000000ff
        /*0618*/ 	.word	0x00000000
        /*061c*/ 	.short	0x010a
        /*061e*/ 	.byte	0x05
	.zero		1


	//   ....[83]....
        /*0620*/ 	.word	0x00002dc0
        /*0624*/ 	.word	0x00000000
        /*0628*/ 	.word	0x00000000
        /*062c*/ 	.short	0x010a
        /*062e*/ 	.byte	0xff
	.zero		1


	//   ....[84]....
        /*0630*/ 	.word	0x00002ee0
        /*0634*/ 	.word	0x00000000
        /*0638*/ 	.word	0x000001a0
        /*063c*/ 	.short	0x010a
        /*063e*/ 	.byte	0xff
	.zero		1


	//   ....[85]....
        /*0640*/ 	.word	0x00002f40
        /*0644*/ 	.word	0x00000004
        /*0648*/ 	.word	0x00000000
        /*064c*/ 	.short	0x0101
        /*064e*/ 	.byte	0xff
	.zero		1


	//   ....[86]....
        /*0650*/ 	.word	0x00002f60
        /*0654*/ 	.word	0x000000ff
        /*0658*/ 	.word	0x00000150
        /*065c*/ 	.short	0x010a
        /*065e*/ 	.byte	0x05
	.zero		1


	//   ....[87]....
        /*0660*/ 	.word	0x00003080
        /*0664*/ 	.word	0x00000000
        /*0668*/ 	.word	0x00000140
        /*066c*/ 	.short	0x010a
        /*066e*/ 	.byte	0xff
	.zero		1


	//   ....[88]....
        /*0670*/ 	.word	0x00003190
        /*0674*/ 	.word	0x00000000
        /*0678*/ 	.word	0x00000000
        /*067c*/ 	.short	0x0101
        /*067e*/ 	.byte	0xff
	.zero		1


	//   ....[89]....
        /*0680*/ 	.word	0x00003220
        /*0684*/ 	.word	0x000000ff
        /*0688*/ 	.word	0x00000150
        /*068c*/ 	.short	0x0106
        /*068e*/ 	.byte	0x05
	.zero		1


	//   ....[90]....
        /*0690*/ 	.word	0x00003240
        /*0694*/ 	.word	0x000000ff
        /*0698*/ 	.word	0x00000150
        /*069c*/ 	.short	0x010a
        /*069e*/ 	.byte	0x05
	.zero		1


	//   ....[91]....
        /*06a0*/ 	.word	0x000032d0
        /*06a4*/ 	.word	0x000000ff
        /*06a8*/ 	.word	0x00000150
        /*06ac*/ 	.short	0x0106
        /*06ae*/ 	.byte	0x04
	.zero		1


	//   ....[92]....
        /*06b0*/ 	.word	0x00003310
        /*06b4*/ 	.word	0x00000000
        /*06b8*/ 	.word	0x00000150
        /*06bc*/ 	.short	0x010a
        /*06be*/ 	.byte	0xff
	.zero		1


	//   ....[93]....
        /*06c0*/ 	.word	0x00003800
        /*06c4*/ 	.word	0x00000000
        /*06c8*/ 	.word	0x00000140
        /*06cc*/ 	.short	0x010a
        /*06ce*/ 	.byte	0xff
	.zero		1


	//   ....[94]....
        /*06d0*/ 	.word	0x00003900
        /*06d4*/ 	.word	0x00000003
        /*06d8*/ 	.word	0x00000000
        /*06dc*/ 	.short	0x0101
        /*06de*/ 	.byte	0xff
	.zero		1


	//   ....[95]....
        /*06e0*/ 	.word	0x00003910
        /*06e4*/ 	.word	0x000000ff
        /*06e8*/ 	.word	0x00000000
        /*06ec*/ 	.short	0x010a
        /*06ee*/ 	.byte	0x04
	.zero		1


	//   ....[96]....
        /*06f0*/ 	.word	0x00003990
        /*06f4*/ 	.word	0x000000ff
        /*06f8*/ 	.word	0x00000180
        /*06fc*/ 	.short	0x010a
        /*06fe*/ 	.byte	0x08
	.zero		1


	//   ....[97]....
        /*0700*/ 	.word	0x00003a70
        /*0704*/ 	.word	0x000000ff
        /*0708*/ 	.word	0x00000000
        /*070c*/ 	.short	0x010a
        /*070e*/ 	.byte	0x07
	.zero		1


	//   ....[98]....
        /*0710*/ 	.word	0x00003bb0
        /*0714*/ 	.word	0x000000ff
        /*0718*/ 	.word	0x00000000
        /*071c*/ 	.short	0x010a
        /*071e*/ 	.byte	0x04
	.zero		1


	//   ....[99]....
        /*0720*/ 	.word	0x00003da0
        /*0724*/ 	.word	0x000000ff
        /*0728*/ 	.word	0x00000000
        /*072c*/ 	.short	0x010a
        /*072e*/ 	.byte	0x05
	.zero		1


	//   ....[100]....
        /*0730*/ 	.word	0x00003e30
        /*0734*/ 	.word	0x000000ff
        /*0738*/ 	.word	0x00000000
        /*073c*/ 	.short	0x010a
        /*073e*/ 	.byte	0x05
	.zero		1


	//   ....[101]....
        /*0740*/ 	.word	0x00003ec0
        /*0744*/ 	.word	0x000000ff
        /*0748*/ 	.word	0x00000000
        /*074c*/ 	.short	0x010a
        /*074e*/ 	.byte	0x05
	.zero		1


	//   ....[102]....
        /*0750*/ 	.word	0x00003f50
        /*0754*/ 	.word	0x000000ff
        /*0758*/ 	.word	0x00000000
        /*075c*/ 	.short	0x010a
        /*075e*/ 	.byte	0x07
	.zero		1


	//   ....[103]....
        /*0760*/ 	.word	0x000043b0
        /*0764*/ 	.word	0x00000000
        /*0768*/ 	.word	0x00000140
        /*076c*/ 	.short	0x010a
        /*076e*/ 	.byte	0xff
	.zero		1


	//   ....[104]....
        /*0770*/ 	.word	0x00004470
        /*0774*/ 	.word	0x00000000
        /*0778*/ 	.word	0x00000000
        /*077c*/ 	.short	0x0101
        /*077e*/ 	.byte	0xff
	.zero		1


	//   ....[105]....
        /*0780*/ 	.word	0x00004790
        /*0784*/ 	.word	0x000000ff
        /*0788*/ 	.word	0x00000138
        /*078c*/ 	.short	0x010a
        /*078e*/ 	.byte	0x07
	.zero		1


	//   ....[106]....
        /*0790*/ 	.word	0x00004980
        /*0794*/ 	.word	0x000000ff
        /*0798*/ 	.word	0x00000120
        /*079c*/ 	.short	0x010a
        /*079e*/ 	.byte	0x07
	.zero		1


	//   ....[107]....
        /*07a0*/ 	.word	0x00004b50
        /*07a4*/ 	.word	0x000000ff
        /*07a8*/ 	.word	0x00000110
        /*07ac*/ 	.short	0x010b
        /*07ae*/ 	.byte	0x07
	.zero		1


	//   ....[108]....
        /*07b0*/ 	.word	0x00004bc0
        /*07b4*/ 	.word	0x000000ff
        /*07b8*/ 	.word	0x00000000
        /*07bc*/ 	.short	0x0101
        /*07be*/ 	.byte	0x08
	.zero		1


	//   ....[109]....
        /*07c0*/ 	.word	0x00004bf0
        /*07c4*/ 	.word	0x000000ff
        /*07c8*/ 	.word	0x00000128
        /*07cc*/ 	.short	0x010a
        /*07ce*/ 	.byte	0x07
	.zero		1


	//   ....[110]....
        /*07d0*/ 	.word	0x00004e00
        /*07d4*/ 	.word	0x000000ff
        /*07d8*/ 	.word	0x00000118
        /*07dc*/ 	.short	0x010b
        /*07de*/ 	.byte	0x07
	.zero		1


	//   ....[111]....
        /*07e0*/ 	.word	0x00004e20
        /*07e4*/ 	.word	0x000000ff
        /*07e8*/ 	.word	0x00000000
        /*07ec*/ 	.short	0x0101
        /*07ee*/ 	.byte	0x0d
	.zero		1


	//   ....[112]....
        /*07f0*/ 	.word	0x00004e50
        /*07f4*/ 	.word	0x000000ff
        /*07f8*/ 	.word	0x00000120
        /*07fc*/ 	.short	0x010a
        /*07fe*/ 	.byte	0x07
	.zero		1


	//   ....[113]....
        /*0800*/ 	.word	0x00004e90
        /*0804*/ 	.word	0x00000000
        /*0808*/ 	.word	0x00000128
        /*080c*/ 	.short	0x010a
        /*080e*/ 	.byte	0xff
	.zero		1


	//   ....[114]....
        /*0810*/ 	.word	0x000051d0
        /*0814*/ 	.word	0x00000000
        /*0818*/ 	.word	0x00000140
        /*081c*/ 	.short	0x010a
        /*081e*/ 	.byte	0xff
	.zero		1


	//   ....[115]....
        /*0820*/ 	.word	0x000052e0
        /*0824*/ 	.word	0x00000000
        /*0828*/ 	.word	0x00000000
        /*082c*/ 	.short	0x0101
        /*082e*/ 	.byte	0xff
	.zero		1


	//   ....[116]....
        /*0830*/ 	.word	0x00005d30
        /*0834*/ 	.word	0x00000000
        /*0838*/ 	.word	0x00000110
        /*083c*/ 	.short	0x010a
        /*083e*/ 	.byte	0xff
	.zero		1


	//   ....[117]....
        /*0840*/ 	.word	0x00005da0
        /*0844*/ 	.word	0x00000071
        /*0848*/ 	.word	0x00000160
        /*084c*/ 	.short	0x010a
        /*084e*/ 	.byte	0xff
	.zero		1


	//   ....[118]....
        /*0850*/ 	.word	0x00005e80
        /*0854*/ 	.word	0x00000000
        /*0858*/ 	.word	0x00000110
        /*085c*/ 	.short	0x010a
        /*085e*/ 	.byte	0xff
	.zero		1


	//   ....[119]....
        /*0860*/ 	.word	0x00005fc0
        /*0864*/ 	.word	0x00000000
        /*0868*/ 	.word	0x00000000
        /*086c*/ 	.short	0x0101
        /*086e*/ 	.byte	0xff
	.zero		1


	//   ....[120]....
        /*0870*/ 	.word	0x00006020
        /*0874*/ 	.word	0x00000071
        /*0878*/ 	.word	0x00000160
        /*087c*/ 	.short	0x010a
        /*087e*/ 	.byte	0xff
	.zero		1


	//   ....[121]....
        /*0880*/ 	.word	0x00006b70
        /*0884*/ 	.word	0x00000020
        /*0888*/ 	.word	0x00000110
        /*088c*/ 	.short	0x010a
        /*088e*/ 	.byte	0xff
	.zero		1


	//   ....[122]....
        /*0890*/ 	.word	0x00006c30
        /*0894*/ 	.word	0x00000020
        /*0898*/ 	.word	0x00000110
        /*089c*/ 	.short	0x010a
        /*089e*/ 	.byte	0xff
	.zero		1


	//   ....[123]....
        /*08a0*/ 	.word	0x00006d50
        /*08a4*/ 	.word	0x00000003
        /*08a8*/ 	.word	0x00000000
        /*08ac*/ 	.short	0x0101
        /*08ae*/ 	.byte	0xff
	.zero		1


	//   ....[124]....
        /*08b0*/ 	.word	0x00007190
        /*08b4*/ 	.word	0x000000ff
        /*08b8*/ 	.word	0x00000000
        /*08bc*/ 	.short	0x0101
        /*08be*/ 	.byte	0x05
	.zero		1


	//   ....[125]....
        /*08c0*/ 	.word	0x000079d0
        /*08c4*/ 	.word	0x00000003
        /*08c8*/ 	.word	0x000001b0
        /*08cc*/ 	.short	0x010a
        /*08ce*/ 	.byte	0xff
	.zero		1


	//   ....[126]....
        /*08d0*/ 	.word	0x00007a30
        /*08d4*/ 	.word	0x00000002
        /*08d8*/ 	.word	0x00000088
        /*08dc*/ 	.short	0x010a
        /*08de*/ 	.byte	0xff
	.zero		1


	//   ....[127]....
        /*08e0*/ 	.word	0x00007a90
        /*08e4*/ 	.word	0x00000002
        /*08e8*/ 	.word	0x00000088
        /*08ec*/ 	.short	0x010a
        /*08ee*/ 	.byte	0xff
	.zero		1


	//   ....[128]....
        /*08f0*/ 	.word	0x00007ae0
        /*08f4*/ 	.word	0x00000002
        /*08f8*/ 	.word	0x00000140
        /*08fc*/ 	.short	0x010a
        /*08fe*/ 	.byte	0xff
	.zero		1


	//   ....[129]....
        /*0900*/ 	.word	0x00007b40
        /*0904*/ 	.word	0x00000000
        /*0908*/ 	.word	0x00000000
        /*090c*/ 	.short	0x010a
        /*090e*/ 	.byte	0xff
	.zero		1


	//   ....[130]....
        /*0910*/ 	.word	0x00007ba0
        /*0914*/ 	.word	0x00000000
        /*0918*/ 	.word	0x00000000
        /*091c*/ 	.short	0x010a
        /*091e*/ 	.byte	0xff
	.zero		1


	//   ....[131]....
        /*0920*/ 	.word	0x00007c00
        /*0924*/ 	.word	0x00000000
        /*0928*/ 	.word	0x00000000
        /*092c*/ 	.short	0x010a
        /*092e*/ 	.byte	0xff
	.zero		1


	//   ....[132]....
        /*0930*/ 	.word	0x00007c60
        /*0934*/ 	.word	0x00000000
        /*0938*/ 	.word	0x00000000
        /*093c*/ 	.short	0x010a
        /*093e*/ 	.byte	0xff
	.zero		1


	//   ....[133]....
        /*0940*/ 	.word	0x00007cc0
        /*0944*/ 	.word	0x00000000
        /*0948*/ 	.word	0x00000000
        /*094c*/ 	.short	0x010a
        /*094e*/ 	.byte	0xff
	.zero		1


	//   ....[134]....
        /*0950*/ 	.word	0x00007d20
        /*0954*/ 	.word	0x00000000
        /*0958*/ 	.word	0x00000000
        /*095c*/ 	.short	0x010a
        /*095e*/ 	.byte	0xff
	.zero		1


	//   ....[135]....
        /*0960*/ 	.word	0x00007d80
        /*0964*/ 	.word	0x00000000
        /*0968*/ 	.word	0x00000000
        /*096c*/ 	.short	0x010a
        /*096e*/ 	.byte	0xff
	.zero		1


	//   ....[136]....
        /*0970*/ 	.word	0x00007de0
        /*0974*/ 	.word	0x00000000
        /*0978*/ 	.word	0x00000000
        /*097c*/ 	.short	0x010a
        /*097e*/ 	.byte	0xff
	.zero		1


	//   ....[137]....
        /*0980*/ 	.word	0x00007e40
        /*0984*/ 	.word	0x00000000
        /*0988*/ 	.word	0x00000000
        /*098c*/ 	.short	0x010a
        /*098e*/ 	.byte	0xff
	.zero		1


	//   ....[138]....
        /*0990*/ 	.word	0x00007ea0
        /*0994*/ 	.word	0x00000000
        /*0998*/ 	.word	0x00000000
        /*099c*/ 	.short	0x010a
        /*099e*/ 	.byte	0xff
	.zero		1


	//   ....[139]....
        /*09a0*/ 	.word	0x00007f00
        /*09a4*/ 	.word	0x00000000
        /*09a8*/ 	.word	0x00000000
        /*09ac*/ 	.short	0x010a
        /*09ae*/ 	.byte	0xff
	.zero		1


	//   ....[140]....
        /*09b0*/ 	.word	0x00007f60
        /*09b4*/ 	.word	0x00000000
        /*09b8*/ 	.word	0x00000000
        /*09bc*/ 	.short	0x010a
        /*09be*/ 	.byte	0xff
	.zero		1


	//   ....[141]....
        /*09c0*/ 	.word	0x00007fc0
        /*09c4*/ 	.word	0x00000000
        /*09c8*/ 	.word	0x00000000
        /*09cc*/ 	.short	0x010a
        /*09ce*/ 	.byte	0xff
	.zero		1


	//   ....[142]....
        /*09d0*/ 	.word	0x00008020
        /*09d4*/ 	.word	0x00000000
        /*09d8*/ 	.word	0x00000000
        /*09dc*/ 	.short	0x010a
        /*09de*/ 	.byte	0xff
	.zero		1


	//   ....[143]....
        /*09e0*/ 	.word	0x00008080
        /*09e4*/ 	.word	0x00000000
        /*09e8*/ 	.word	0x00000000
        /*09ec*/ 	.short	0x010a
        /*09ee*/ 	.byte	0xff
	.zero		1


	//   ....[144]....
        /*09f0*/ 	.word	0x000080e0
        /*09f4*/ 	.word	0x00000000
        /*09f8*/ 	.word	0x00000000
        /*09fc*/ 	.short	0x010a
        /*09fe*/ 	.byte	0xff
	.zero		1


	//   ....[145]....
        /*0a00*/ 	.word	0x00008130
        /*0a04*/ 	.word	0x00000000
        /*0a08*/ 	.word	0x000001a0
        /*0a0c*/ 	.short	0x010a
        /*0a0e*/ 	.byte	0xff
	.zero		1


	//   ....[146]....
        /*0a10*/ 	.word	0x00008190
        /*0a14*/ 	.word	0x00000000
        /*0a18*/ 	.word	0x00000150
        /*0a1c*/ 	.short	0x010a
        /*0a1e*/ 	.byte	0xff
	.zero		1


	//   ....[147]....
        /*0a20*/ 	.word	0x000081e0
        /*0a24*/ 	.word	0x00000000
        /*0a28*/ 	.word	0x00000140
        /*0a2c*/ 	.short	0x010a
        /*0a2e*/ 	.byte	0xff
	.zero		1


	//   ....[148]....
        /*0a30*/ 	.word	0x00008240
        /*0a34*/ 	.word	0x00000000
        /*0a38*/ 	.word	0x00000150
        /*0a3c*/ 	.short	0x010a
        /*0a3e*/ 	.byte	0xff
	.zero		1


	//   ....[149]....
        /*0a40*/ 	.word	0x00008290
        /*0a44*/ 	.word	0x00000000
        /*0a48*/ 	.word	0x00000140
        /*0a4c*/ 	.short	0x010a
        /*0a4e*/ 	.byte	0xff
	.zero		1


	//   ....[150]....
        /*0a50*/ 	.word	0x000082f0
        /*0a54*/ 	.word	0x00000003
        /*0a58*/ 	.word	0x00000180
        /*0a5c*/ 	.short	0x010a
        /*0a5e*/ 	.byte	0xff
	.zero		1


	//   ....[151]....
        /*0a60*/ 	.word	0x00008350
        /*0a64*/ 	.word	0x00000000
        /*0a68*/ 	.word	0x00000000
        /*0a6c*/ 	.short	0x010a
        /*0a6e*/ 	.byte	0xff
	.zero		1


	//   ....[152]....
        /*0a70*/ 	.word	0x000083b0
        /*0a74*/ 	.word	0x00000000
        /*0a78*/ 	.word	0x00000000
        /*0a7c*/ 	.short	0x010a
        /*0a7e*/ 	.byte	0xff
	.zero		1


	//   ....[153]....
        /*0a80*/ 	.word	0x00008410
        /*0a84*/ 	.word	0x00000000
        /*0a88*/ 	.word	0x00000000
        /*0a8c*/ 	.short	0x010a
        /*0a8e*/ 	.byte	0xff
	.zero		1


	//   ....[154]....
        /*0a90*/ 	.word	0x00008470
        /*0a94*/ 	.word	0x00000000
        /*0a98*/ 	.word	0x00000000
        /*0a9c*/ 	.short	0x010a
        /*0a9e*/ 	.byte	0xff
	.zero		1


	//   ....[155]....
        /*0aa0*/ 	.word	0x000084d0
        /*0aa4*/ 	.word	0x00000000
        /*0aa8*/ 	.word	0x00000000
        /*0aac*/ 	.short	0x010a
        /*0aae*/ 	.byte	0xff
	.zero		1


	//   ....[156]....
        /*0ab0*/ 	.word	0x00008520
        /*0ab4*/ 	.word	0x00000000
        /*0ab8*/ 	.word	0x00000140
        /*0abc*/ 	.short	0x010a
        /*0abe*/ 	.byte	0xff
	.zero		1


	//   ....[157]....
        /*0ac0*/ 	.word	0x00008580
        /*0ac4*/ 	.word	0x00000000
        /*0ac8*/ 	.word	0x00000138
        /*0acc*/ 	.short	0x010a
        /*0ace*/ 	.byte	0xff
	.zero		1


	//   ....[158]....
        /*0ad0*/ 	.word	0x000085e0
        /*0ad4*/ 	.word	0x00000003
        /*0ad8*/ 	.word	0x00000120
        /*0adc*/ 	.short	0x010a
        /*0ade*/ 	.byte	0xff
	.zero		1


	//   ....[159]....
        /*0ae0*/ 	.word	0x00008640
        /*0ae4*/ 	.word	0x00000003
        /*0ae8*/ 	.word	0x00000128
        /*0aec*/ 	.short	0x010a
        /*0aee*/ 	.byte	0xff
	.zero		1


	//   ....[160]....
        /*0af0*/ 	.word	0x000086a0
        /*0af4*/ 	.word	0x00000000
        /*0af8*/ 	.word	0x00000120
        /*0afc*/ 	.short	0x010a
        /*0afe*/ 	.byte	0xff
	.zero		1


	//   ....[161]....
        /*0b00*/ 	.word	0x000086f0
        /*0b04*/ 	.word	0x00000000
        /*0b08*/ 	.word	0x00000140
        /*0b0c*/ 	.short	0x010a
        /*0b0e*/ 	.byte	0xff
	.zero		1


	//   ....[162]....
        /*0b10*/ 	.word	0x00008740
        /*0b14*/ 	.word	0x00000000
        /*0b18*/ 	.word	0x00000110
        /*0b1c*/ 	.short	0x010a
        /*0b1e*/ 	.byte	0xff
	.zero		1


	//   ....[163]....
        /*0b20*/ 	.word	0x00008790
        /*0b24*/ 	.word	0x00000071
        /*0b28*/ 	.word	0x00000160
        /*0b2c*/ 	.short	0x010a
        /*0b2e*/ 	.byte	0xff
	.zero		1


	//   ....[164]....
        /*0b30*/ 	.word	0x000087e0
        /*0b34*/ 	.word	0x00000020
        /*0b38*/ 	.word	0x00000110
        /*0b3c*/ 	.short	0x010a
        /*0b3e*/ 	.byte	0xff
	.zero		1


	//----- nvinfo : EIATTR_NUM_MBARRIERS
	.align		4
.L_47:
        /*0b40*/ 	.byte	0x03, 0x38
        /*0b42*/ 	.short	0x0038


	//----- nvinfo : EIATTR_EXIT_INSTR_OFFSETS
	.align		4
        /*0b44*/ 	.byte	0x04, 0x1c
        /*0b46*/ 	.short	(.L_49 - .L_48)


	//   ....[0]....
.L_48:
        /*0b48*/ 	.word	0x00002df0


	//   ....[1]....
        /*0b4c*/ 	.word	0x000032e0


	//   ....[2]....
        /*0b50*/ 	.word	0x00003340


	//   ....[3]....
        /*0b54*/ 	.word	0x000041b0


	//   ....[4]....
        /*0b58*/ 	.word	0x00004ec0


	//   ....[5]....
        /*0b5c*/ 	.word	0x00004f00


	//   ....[6]....
        /*0b60*/ 	.word	0x000079c0


	//----- nvinfo : EIATTR_MAX_THREADS
	.align		4
.L_49:
        /*0b64*/ 	.byte	0x04, 0x05
        /*0b66*/ 	.short	(.L_51 - .L_50)
.L_50:
        /*0b68*/ 	.word	0x00000100
        /*0b6c*/ 	.word	0x00000001
        /*0b70*/ 	.word	0x00000001


	//----- nvinfo : EIATTR_CRS_STACK_SIZE
	.align		4
.L_51:
        /*0b74*/ 	.byte	0x04, 0x1e
        /*0b76*/ 	.short	(.L_53 - .L_52)
.L_52:
        /*0b78*/ 	.word	0x00000000


	//----- nvinfo : EIATTR_CBANK_PARAM_SIZE
	.align		4
.L_53:
        /*0b7c*/ 	.byte	0x03, 0x19
        /*0b7e*/ 	.short	0x0800


	//----- nvinfo : EIATTR_PARAM_CBANK
	.align		4
        /*0b80*/ 	.byte	0x04, 0x0a
        /*0b82*/ 	.short	(.L_55 - .L_54)
	.align		4
.L_54:
        /*0b84*/ 	.word	index@(.nv.constant0._ZN7cutlass13device_kernelINS_4gemm6kernel13GemmUniversalIN4cute5tupleIJiiiiEEENS1_10collective13CollectiveMmaINS1_35MainloopSm100TmaUmmaWarpSpecializedILi17ELi2ELi4ENS5_IJNS4_1CILi1EEESB_SB_EEEEENS5_IJNSA_ILi64EEENSA_ILi128EEESE_EEENS_12float_e5m2_tENS5_IJSB_llEEESH_NS5_IJlSB_lEEENS4_8TiledMMAINS4_8MMA_AtomIJNS4_10MMA_TraitsINS4_19SM100_MMA_F8F6F4_SSEJSH_SH_fSE_SF_NS4_17integral_constantINS4_4UMMA5MajorELSQ_1EEENSO_ISQ_LSQ_0EEENSO_INSP_7ScaleInELST_0EEESU_EEEEEENS4_6LayoutISC_NS5_IJNSA_ILi0EEESY_SY_EEEEENS5_IJNS4_10UnderscoreES11_S11_EEEEENS4_13SM90_TMA_LOADENS4_14ComposedLayoutINS4_7SwizzleILi2ELi4ELi3EEENS4_18smem_ptr_flag_bitsILi8EEENSX_INS5_IJSE_NSA_ILi8EEEEEENS5_IJSB_SE_EEEEEEEvNS4_8identityES14_NS15_IS17_S19_NSX_INS5_IJS1A_SE_EEENS5_IJSE_SB_EEEEEEEvS1F_EENS_8epilogue10collective18CollectiveEpilogueINS1L_23Sm100TmaWarpSpecializedILi2ELi2ELi32ELb0ELb0EEEJSG_NS5_IJNSX_ISE_SB_EES1Q_EEESH_SJ_SH_SJ_NS1L_6fusion15FusionCallbacksIS1P_NS1S_17LinearCombinationISH_fSH_fLNS_15FloatRoundStyleE2EEESG_S1R_JEEENS4_5SM1004TMEM4LOAD26SM100_TMEM_LOAD_16dp32b32xES14_S1J_NS4_39AutoVectorizingCopyWithAssumedAlignmentILi128EEENS4_14SM90_TMA_STOREES1J_S23_S23_EEEvvEEEEvNT_6ParamsE)
        /*0b88*/ 	.short	0x0380
        /*0b8a*/ 	.short	0x0800


	//----- nvinfo : EIATTR_SW_WAR
	.align		4
.L_55:
        /*0b8c*/ 	.byte	0x04, 0x36
        /*0b8e*/ 	.short	(.L_57 - .L_56)
.L_56:
        /*0b90*/ 	.word	0x00000008
.L_57:


//--------------------- .nv.callgraph             --------------------------
	.section	.nv.callgraph,"",@"SHT_CUDA_CALLGRAPH"
	.align	4
	.sectionentsize	8
	.align		4
        /*0000*/ 	.word	0x00000000
	.align		4
        /*0004*/ 	.word	0xffffffff
	.align		4
        /*0008*/ 	.word	index@(_ZN7cutlass13device_kernelINS_4gemm6kernel13GemmUniversalIN4cute5tupleIJiiiiEEENS1_10collective13CollectiveMmaINS1_35MainloopSm100TmaUmmaWarpSpecializedILi17ELi2ELi4ENS5_IJNS4_1CILi1EEESB_SB_EEEEENS5_IJNSA_ILi64EEENSA_ILi128EEESE_EEENS_12float_e5m2_tENS5_IJSB_llEEESH_NS5_IJlSB_lEEENS4_8TiledMMAINS4_8MMA_AtomIJNS4_10MMA_TraitsINS4_19SM100_MMA_F8F6F4_SSEJSH_SH_fSE_SF_NS4_17integral_constantINS4_4UMMA5MajorELSQ_1EEENSO_ISQ_LSQ_0EEENSO_INSP_7ScaleInELST_0EEESU_EEEEEENS4_6LayoutISC_NS5_IJNSA_ILi0EEESY_SY_EEEEENS5_IJNS4_10UnderscoreES11_S11_EEEEENS4_13SM90_TMA_LOADENS4_14ComposedLayoutINS4_7SwizzleILi2ELi4ELi3EEENS4_18smem_ptr_flag_bitsILi8EEENSX_INS5_IJSE_NSA_ILi8EEEEEENS5_IJSB_SE_EEEEEEEvNS4_8identityES14_NS15_IS17_S19_NSX_INS5_IJS1A_SE_EEENS5_IJSE_SB_EEEEEEEvS1F_EENS_8epilogue10collective18CollectiveEpilogueINS1L_23Sm100TmaWarpSpecializedILi2ELi2ELi32ELb0ELb0EEEJSG_NS5_IJNSX_ISE_SB_EES1Q_EEESH_SJ_SH_SJ_NS1L_6fusion15FusionCallbacksIS1P_NS1S_17LinearCombinationISH_fSH_fLNS_15FloatRoundStyleE2EEESG_S1R_JEEENS4_5SM1004TMEM4LOAD26SM100_TMEM_LOAD_16dp32b32xES14_S1J_NS4_39AutoVectorizingCopyWithAssumedAlignmentILi128EEENS4_14SM90_TMA_STOREES1J_S23_S23_EEEvvEEEEvNT_6ParamsE)
	.align		4
        /*000c*/ 	.word	index@(__assertfail)
	.align		4
        /*0010*/ 	.word	0x00000000
	.align		4
        /*0014*/ 	.word	0xfffffffe
	.align		4
        /*0018*/ 	.word	0x00000000
	.align		4
        /*001c*/ 	.word	0xfffffffd
	.align		4
        /*0020*/ 	.word	0x00000000
	.align		4
        /*0024*/ 	.word	0xfffffffc


//--------------------- .nv.constant4             --------------------------
	.section	.nv.constant4,"a",@progbits
	.align	8
	.align		8
.nv.constant4:
        /*0000*/ 	.dword	__assertfail
	.align		8
        /*0008*/ 	.dword	__unnamed_1
	.align		8
        /*0010*/ 	.dword	__unnamed_2
	.align		8
        /*0018*/ 	.dword	_ZN40_INTERNAL_a2ff70f0_4_k_cu_9b973896_309414cuda3std3__45__cpo5beginE
	.align		8
        /*0020*/ 	.dword	_ZN40_INTERNAL_a2ff70f0_4_k_cu_9b973896_309414cuda3std3__45__cpo3endE
	.align		8
        /*0028*/ 	.dword	_ZN40_INTERNAL_a2ff70f0_4_k_cu_9b973896_309414cuda3std3__45__cpo6cbeginE
	.align		8
        /*0030*/ 	.dword	_ZN40_INTERNAL_a2ff70f0_4_k_cu_9b973896_309414cuda3std3__45__cpo4cendE
	.align		8
        /*0038*/ 	.dword	_ZN40_INTERNAL_a2ff70f0_4_k_cu_9b973896_309414cuda3std3__442_GLOBAL__N__a2ff70f0_4_k_cu_9b973896_309416ignoreE
	.align		8
        /*0040*/ 	.dword	_ZN40_INTERNAL_a2ff70f0_4_k_cu_9b973896_309414cuda3std3__419piecewise_constructE
	.align		8
        /*0048*/ 	.dword	_ZN40_INTERNAL_a2ff70f0_4_k_cu_9b973896_309414cuda3std3__48in_placeE
	.align		8
        /*0050*/ 	.dword	_ZN40_INTERNAL_a2ff70f0_4_k_cu_9b973896_309414cuda3std6ranges3__45__cpo4swapE
	.align		8
        /*0058*/ 	.dword	_ZN40_INTERNAL_a2ff70f0_4_k_cu_9b973896_309414cuda3std6ranges3__45__cpo9iter_moveE
	.align		8
        /*0060*/ 	.dword	_ZN40_INTERNAL_a2ff70f0_4_k_cu_9b973896_309414cute7productE
	.align		8
        /*0068*/ 	.dword	_ZN40_INTERNAL_a2ff70f0_4_k_cu_9b973896_309414cute1_E
	.align		8
        /*0070*/ 	.dword	$str$25
	.align		8
        /*0078*/ 	.dword	$str$26
	.align		8
        /*0080*/ 	.dword	$str$27
	.align		8
        /*0088*/ 	.dword	$str$28


//--------------------- .text._ZN7cutlass13device_kernelINS_4gemm6kernel13GemmUniversalIN4cute5tupleIJiiiiEEENS1_10collective13CollectiveMmaINS1_35MainloopSm100TmaUmmaWarpSpecializedILi17ELi2ELi4ENS5_IJNS4_1CILi1EEESB_SB_EEEEENS5_IJNSA_ILi64EEENSA_ILi128EEESE_EEENS_12float_e5m2_tENS5_IJSB_llEEESH_NS5_IJlSB_lEEENS4_8TiledMMAINS4_8MMA_AtomIJNS4_10MMA_TraitsINS4_19SM100_MMA_F8F6F4_SSEJSH_SH_fSE_SF_NS4_17integral_constantINS4_4UMMA5MajorELSQ_1EEENSO_ISQ_LSQ_0EEENSO_INSP_7ScaleInELST_0EEESU_EEEEEENS4_6LayoutISC_NS5_IJNSA_ILi0EEESY_SY_EEEEENS5_IJNS4_10UnderscoreES11_S11_EEEEENS4_13SM90_TMA_LOADENS4_14ComposedLayoutINS4_7SwizzleILi2ELi4ELi3EEENS4_18smem_ptr_flag_bitsILi8EEENSX_INS5_IJSE_NSA_ILi8EEEEEENS5_IJSB_SE_EEEEEEEvNS4_8identityES14_NS15_IS17_S19_NSX_INS5_IJS1A_SE_EEENS5_IJSE_SB_EEEEEEEvS1F_EENS_8epilogue10collective18CollectiveEpilogueINS1L_23Sm100TmaWarpSpecializedILi2ELi2ELi32ELb0ELb0EEEJSG_NS5_IJNSX_ISE_SB_EES1Q_EEESH_SJ_SH_SJ_NS1L_6fusion15FusionCallbacksIS1P_NS1S_17LinearCombinationISH_fSH_fLNS_15FloatRoundStyleE2EEESG_S1R_JEEENS4_5SM1004TMEM4LOAD26SM100_TMEM_LOAD_16dp32b32xES14_S1J_NS4_39AutoVectorizingCopyWithAssumedAlignmentILi128EEENS4_14SM90_TMA_STOREES1J_S23_S23_EEEvvEEEEvNT_6ParamsE --------------------------
	.section	.text._ZN7cutlass13device_kernelINS_4gemm6kernel13GemmUniversalIN4cute5tupleIJiiiiEEENS1_10collective13CollectiveMmaINS1_35MainloopSm100TmaUmmaWarpSpecializedILi17ELi2ELi4ENS5_IJNS4_1CILi1EEESB_SB_EEEEENS5_IJNSA_ILi64EEENSA_ILi128EEESE_EEENS_12float_e5m2_tENS5_IJSB_llEEESH_NS5_IJlSB_lEEENS4_8TiledMMAINS4_8MMA_AtomIJNS4_10MMA_TraitsINS4_19SM100_MMA_F8F6F4_SSEJSH_SH_fSE_SF_NS4_17integral_constantINS4_4UMMA5MajorELSQ_1EEENSO_ISQ_LSQ_0EEENSO_INSP_7ScaleInELST_0EEESU_EEEEEENS4_6LayoutISC_NS5_IJNSA_ILi0EEESY_SY_EEEEENS5_IJNS4_10UnderscoreES11_S11_EEEEENS4_13SM90_TMA_LOADENS4_14ComposedLayoutINS4_7SwizzleILi2ELi4ELi3EEENS4_18smem_ptr_flag_bitsILi8EEENSX_INS5_IJSE_NSA_ILi8EEEEEENS5_IJSB_SE_EEEEEEEvNS4_8identityES14_NS15_IS17_S19_NSX_INS5_IJS1A_SE_EEENS5_IJSE_SB_EEEEEEEvS1F_EENS_8epilogue10collective18CollectiveEpilogueINS1L_23Sm100TmaWarpSpecializedILi2ELi2ELi32ELb0ELb0EEEJSG_NS5_IJNSX_ISE_SB_EES1Q_EEESH_SJ_SH_SJ_NS1L_6fusion15FusionCallbacksIS1P_NS1S_17LinearCombinationISH_fSH_fLNS_15FloatRoundStyleE2EEESG_S1R_JEEENS4_5SM1004TMEM4LOAD26SM100_TMEM_LOAD_16dp32b32xES14_S1J_NS4_39AutoVectorizingCopyWithAssumedAlignmentILi128EEENS4_14SM90_TMA_STOREES1J_S23_S23_EEEvvEEEEvNT_6ParamsE,"ax",@progbits
	.align	128
.text._ZN7cutlass13device_kernelINS_4gemm6kernel13GemmUniversalIN4cute5tupleIJiiiiEEENS1_10collective13CollectiveMmaINS1_35MainloopSm100TmaUmmaWarpSpecializedILi17ELi2ELi4ENS5_IJNS4_1CILi1EEESB_SB_EEEEENS5_IJNSA_ILi64EEENSA_ILi128EEESE_EEENS_12float_e5m2_tENS5_IJSB_llEEESH_NS5_IJlSB_lEEENS4_8TiledMMAINS4_8MMA_AtomIJNS4_10MMA_TraitsINS4_19SM100_MMA_F8F6F4_SSEJSH_SH_fSE_SF_NS4_17integral_constantINS4_4UMMA5MajorELSQ_1EEENSO_ISQ_LSQ_0EEENSO_INSP_7ScaleInELST_0EEESU_EEEEEENS4_6LayoutISC_NS5_IJNSA_ILi0EEESY_SY_EEEEENS5_IJNS4_10UnderscoreES11_S11_EEEEENS4_13SM90_TMA_LOADENS4_14ComposedLayoutINS4_7SwizzleILi2ELi4ELi3EEENS4_18smem_ptr_flag_bitsILi8EEENSX_INS5_IJSE_NSA_ILi8EEEEEENS5_IJSB_SE_EEEEEEEvNS4_8identityES14_NS15_IS17_S19_NSX_INS5_IJS1A_SE_EEENS5_IJSE_SB_EEEEEEEvS1F_EENS_8epilogue10collective18CollectiveEpilogueINS1L_23Sm100TmaWarpSpecializedILi2ELi2ELi32ELb0ELb0EEEJSG_NS5_IJNSX_ISE_SB_EES1Q_EEESH_SJ_SH_SJ_NS1L_6fusion15FusionCallbacksIS1P_NS1S_17LinearCombinationISH_fSH_fLNS_15FloatRoundStyleE2EEESG_S1R_JEEENS4_5SM1004TMEM4LOAD26SM100_TMEM_LOAD_16dp32b32xES14_S1J_NS4_39AutoVectorizingCopyWithAssumedAlignmentILi128EEENS4_14SM90_TMA_STOREES1J_S23_S23_EEEvvEEEEvNT_6ParamsE:
        .type           _ZN7cutlass13device_kernelINS_4gemm6kernel13GemmUniversalIN4cute5tupleIJiiiiEEENS1_10collective13CollectiveMmaINS1_35MainloopSm100TmaUmmaWarpSpecializedILi17ELi2ELi4ENS5_IJNS4_1CILi1EEESB_SB_EEEEENS5_IJNSA_ILi64EEENSA_ILi128EEESE_EEENS_12float_e5m2_tENS5_IJSB_llEEESH_NS5_IJlSB_lEEENS4_8TiledMMAINS4_8MMA_AtomIJNS4_10MMA_TraitsINS4_19SM100_MMA_F8F6F4_SSEJSH_SH_fSE_SF_NS4_17integral_constantINS4_4UMMA5MajorELSQ_1EEENSO_ISQ_LSQ_0EEENSO_INSP_7ScaleInELST_0EEESU_EEEEEENS4_6LayoutISC_NS5_IJNSA_ILi0EEESY_SY_EEEEENS5_IJNS4_10UnderscoreES11_S11_EEEEENS4_13SM90_TMA_LOADENS4_14ComposedLayoutINS4_7SwizzleILi2ELi4ELi3EEENS4_18smem_ptr_flag_bitsILi8EEENSX_INS5_IJSE_NSA_ILi8EEEEEENS5_IJSB_SE_EEEEEEEvNS4_8identityES14_NS15_IS17_S19_NSX_INS5_IJS1A_SE_EEENS5_IJSE_SB_EEEEEEEvS1F_EENS_8epilogue10collective18CollectiveEpilogueINS1L_23Sm100TmaWarpSpecializedILi2ELi2ELi32ELb0ELb0EEEJSG_NS5_IJNSX_ISE_SB_EES1Q_EEESH_SJ_SH_SJ_NS1L_6fusion15FusionCallbacksIS1P_NS1S_17LinearCombinationISH_fSH_fLNS_15FloatRoundStyleE2EEESG_S1R_JEEENS4_5SM1004TMEM4LOAD26SM100_TMEM_LOAD_16dp32b32xES14_S1J_NS4_39AutoVectorizingCopyWithAssumedAlignmentILi128EEENS4_14SM90_TMA_STOREES1J_S23_S23_EEEvvEEEEvNT_6ParamsE,@function
        .size           _ZN7cutlass13device_kernelINS_4gemm6kernel13GemmUniversalIN4cute5tupleIJiiiiEEENS1_10collective13CollectiveMmaINS1_35MainloopSm100TmaUmmaWarpSpecializedILi17ELi2ELi4ENS5_IJNS4_1CILi1EEESB_SB_EEEEENS5_IJNSA_ILi64EEENSA_ILi128EEESE_EEENS_12float_e5m2_tENS5_IJSB_llEEESH_NS5_IJlSB_lEEENS4_8TiledMMAINS4_8MMA_AtomIJNS4_10MMA_TraitsINS4_19SM100_MMA_F8F6F4_SSEJSH_SH_fSE_SF_NS4_17integral_constantINS4_4UMMA5MajorELSQ_1EEENSO_ISQ_LSQ_0EEENSO_INSP_7ScaleInELST_0EEESU_EEEEEENS4_6LayoutISC_NS5_IJNSA_ILi0EEESY_SY_EEEEENS5_IJNS4_10UnderscoreES11_S11_EEEEENS4_13SM90_TMA_LOADENS4_14ComposedLayoutINS4_7SwizzleILi2ELi4ELi3EEENS4_18smem_ptr_flag_bitsILi8EEENSX_INS5_IJSE_NSA_ILi8EEEEEENS5_IJSB_SE_EEEEEEEvNS4_8identityES14_NS15_IS17_S19_NSX_INS5_IJS1A_SE_EEENS5_IJSE_SB_EEEEEEEvS1F_EENS_8epilogue10collective18CollectiveEpilogueINS1L_23Sm100TmaWarpSpecializedILi2ELi2ELi32ELb0ELb0EEEJSG_NS5_IJNSX_ISE_SB_EES1Q_EEESH_SJ_SH_SJ_NS1L_6fusion15FusionCallbacksIS1P_NS1S_17LinearCombinationISH_fSH_fLNS_15FloatRoundStyleE2EEESG_S1R_JEEENS4_5SM1004TMEM4LOAD26SM100_TMEM_LOAD_16dp32b32xES14_S1J_NS4_39AutoVectorizingCopyWithAssumedAlignmentILi128EEENS4_14SM90_TMA_STOREES1J_S23_S23_EEEvvEEEEvNT_6ParamsE,(.L_x_182 - _ZN7cutlass13device_kernelINS_4gemm6kernel13GemmUniversalIN4cute5tupleIJiiiiEEENS1_10collective13CollectiveMmaINS1_35MainloopSm100TmaUmmaWarpSpecializedILi17ELi2ELi4ENS5_IJNS4_1CILi1EEESB_SB_EEEEENS5_IJNSA_ILi64EEENSA_ILi128EEESE_EEENS_12float_e5m2_tENS5_IJSB_llEEESH_NS5_IJlSB_lEEENS4_8TiledMMAINS4_8MMA_AtomIJNS4_10MMA_TraitsINS4_19SM100_MMA_F8F6F4_SSEJSH_SH_fSE_SF_NS4_17integral_constantINS4_4UMMA5MajorELSQ_1EEENSO_ISQ_LSQ_0EEENSO_INSP_7ScaleInELST_0EEESU_EEEEEENS4_6LayoutISC_NS5_IJNSA_ILi0EEESY_SY_EEEEENS5_IJNS4_10UnderscoreES11_S11_EEEEENS4_13SM90_TMA_LOADENS4_14ComposedLayoutINS4_7SwizzleILi2ELi4ELi3EEENS4_18smem_ptr_flag_bitsILi8EEENSX_INS5_IJSE_NSA_ILi8EEEEEENS5_IJSB_SE_EEEEEEEvNS4_8identityES14_NS15_IS17_S19_NSX_INS5_IJS1A_SE_EEENS5_IJSE_SB_EEEEEEEvS1F_EENS_8epilogue10collective18CollectiveEpilogueINS1L_23Sm100TmaWarpSpecializedILi2ELi2ELi32ELb0ELb0EEEJSG_NS5_IJNSX_ISE_SB_EES1Q_EEESH_SJ_SH_SJ_NS1L_6fusion15FusionCallbacksIS1P_NS1S_17LinearCombinationISH_fSH_fLNS_15FloatRoundStyleE2EEESG_S1R_JEEENS4_5SM1004TMEM4LOAD26SM100_TMEM_LOAD_16dp32b32xES14_S1J_NS4_39AutoVectorizingCopyWithAssumedAlignmentILi128EEENS4_14SM90_TMA_STOREES1J_S23_S23_EEEvvEEEEvNT_6ParamsE)
        .other          _ZN7cutlass13device_kernelINS_4gemm6kernel13GemmUniversalIN4cute5tupleIJiiiiEEENS1_10collective13CollectiveMmaINS1_35MainloopSm100TmaUmmaWarpSpecializedILi17ELi2ELi4ENS5_IJNS4_1CILi1EEESB_SB_EEEEENS5_IJNSA_ILi64EEENSA_ILi128EEESE_EEENS_12float_e5m2_tENS5_IJSB_llEEESH_NS5_IJlSB_lEEENS4_8TiledMMAINS4_8MMA_AtomIJNS4_10MMA_TraitsINS4_19SM100_MMA_F8F6F4_SSEJSH_SH_fSE_SF_NS4_17integral_constantINS4_4UMMA5MajorELSQ_1EEENSO_ISQ_LSQ_0EEENSO_INSP_7ScaleInELST_0EEESU_EEEEEENS4_6LayoutISC_NS5_IJNSA_ILi0EEESY_SY_EEEEENS5_IJNS4_10UnderscoreES11_S11_EEEEENS4_13SM90_TMA_LOADENS4_14ComposedLayoutINS4_7SwizzleILi2ELi4ELi3EEENS4_18smem_ptr_flag_bitsILi8EEENSX_INS5_IJSE_NSA_ILi8EEEEEENS5_IJSB_SE_EEEEEEEvNS4_8identityES14_NS15_IS17_S19_NSX_INS5_IJS1A_SE_EEENS5_IJSE_SB_EEEEEEEvS1F_EENS_8epilogue10collective18CollectiveEpilogueINS1L_23Sm100TmaWarpSpecializedILi2ELi2ELi32ELb0ELb0EEEJSG_NS5_IJNSX_ISE_SB_EES1Q_EEESH_SJ_SH_SJ_NS1L_6fusion15FusionCallbacksIS1P_NS1S_17LinearCombinationISH_fSH_fLNS_15FloatRoundStyleE2EEESG_S1R_JEEENS4_5SM1004TMEM4LOAD26SM100_TMEM_LOAD_16dp32b32xES14_S1J_NS4_39AutoVectorizingCopyWithAssumedAlignmentILi128EEENS4_14SM90_TMA_STOREES1J_S23_S23_EEEvvEEEEvNT_6ParamsE,@"STO_CUDA_ENTRY STV_DEFAULT"
_ZN7cutlass13device_kernelINS_4gemm6kernel13GemmUniversalIN4cute5tupleIJiiiiEEENS1_10collective13CollectiveMmaINS1_35MainloopSm100TmaUmmaWarpSpecializedILi17ELi2ELi4ENS5_IJNS4_1CILi1EEESB_SB_EEEEENS5_IJNSA_ILi64EEENSA_ILi128EEESE_EEENS_12float_e5m2_tENS5_IJSB_llEEESH_NS5_IJlSB_lEEENS4_8TiledMMAINS4_8MMA_AtomIJNS4_10MMA_TraitsINS4_19SM100_MMA_F8F6F4_SSEJSH_SH_fSE_SF_NS4_17integral_constantINS4_4UMMA5MajorELSQ_1EEENSO_ISQ_LSQ_0EEENSO_INSP_7ScaleInELST_0EEESU_EEEEEENS4_6LayoutISC_NS5_IJNSA_ILi0EEESY_SY_EEEEENS5_IJNS4_10UnderscoreES11_S11_EEEEENS4_13SM90_TMA_LOADENS4_14ComposedLayoutINS4_7SwizzleILi2ELi4ELi3EEENS4_18smem_ptr_flag_bitsILi8EEENSX_INS5_IJSE_NSA_ILi8EEEEEENS5_IJSB_SE_EEEEEEEvNS4_8identityES14_NS15_IS17_S19_NSX_INS5_IJS1A_SE_EEENS5_IJSE_SB_EEEEEEEvS1F_EENS_8epilogue10collective18CollectiveEpilogueINS1L_23Sm100TmaWarpSpecializedILi2ELi2ELi32ELb0ELb0EEEJSG_NS5_IJNSX_ISE_SB_EES1Q_EEESH_SJ_SH_SJ_NS1L_6fusion15FusionCallbacksIS1P_NS1S_17LinearCombinationISH_fSH_fLNS_15FloatRoundStyleE2EEESG_S1R_JEEENS4_5SM1004TMEM4LOAD26SM100_TMEM_LOAD_16dp32b32xES14_S1J_NS4_39AutoVectorizingCopyWithAssumedAlignmentILi128EEENS4_14SM90_TMA_STOREES1J_S23_S23_EEEvvEEEEvNT_6ParamsE:
[----:B------:R-:W1:Y:S01]  /*0000*/  LDC R1, c[0x0][0x37c] ;  /* 0x0000df00ff017b82 */ /* 0x000e620000000800 */
[----:B------:R-:W2:Y:S01]  /*0010*/  S2R R108, SR_TID.X ;  /* 0x00000000006c7919 */ /* 0x000ea20000002100 */
[----:B------:R-:W3:Y:S01]  /*0020*/  LDCU.64 UR4, c[0x0][0x890] ;  /* 0x00011200ff0477ac */ /* 0x000ee20008000a00 */
[----:B------:R-:W-:Y:S02]  /*0030*/  PRMT R95, RZ, 0x7610, R95 ;  /* 0x00007610ff5f7816 */ /* 0x000fe4000000005f */
[----:B------:R-:W-:Y:S01]  /*0040*/  ELECT P5, URZ, PT ;  /* 0x0000000000ff782f */ /* 0x000fe200038a0000 */
[----:B------:R-:W4:Y:S01]  /*0050*/  LDCU.64 UR46, c[0x0][0x358] ;  /* 0x00006b00ff2e77ac */ /* 0x000f220008000a00 */
[----:B---3--:R-:W-:-:S04]  /*0060*/  UISETP.NE.U32.AND UP0, UPT, UR4, URZ, UPT ;  /* 0x000000ff0400728c */ /* 0x008fc8000bf05070 */
[----:B------:R-:W-:Y:S01]  /*0070*/  UISETP.NE.AND.EX UP0, UPT, UR5, URZ, UPT, UP0 ;  /* 0x000000ff0500728c */ /* 0x000fe2000bf05300 */
[----:B--2---:R-:W-:-:S05]  /*0080*/  SHF.R.U32.HI R101, RZ, 0x5, R108 ;  /* 0x00000005ff657819 */ /* 0x004fca000001166c */
[----:B------:R-:W2:Y:S02]  /*0090*/  SHFL.IDX PT, R0, R101, RZ, 0x1f ;  /* 0x00001fff65007589 */ /* 0x000ea400000e0000 */
[----:B--2---:R-:W-:Y:S01]  /*00a0*/  R2UR UR8, R0 ;  /* 0x00000000000872ca */ /* 0x004fe200000e0000 */
[----:B-1--4-:R-:W-:-:S14]  /*00b0*/  BRA.U UP0, `(.L_x_0) ;  /* 0x00000001002c7547 */ /* 0x012fdc000b800000 */
[----:B------:R-:W1:Y:S02]  /*00c0*/  LDCU.64 UR6, c[0x0][0x888] ;  /* 0x00011100ff0677ac */ /* 0x000e640008000a00 */
[----:B-1----:R-:W-:-:S04]  /*00d0*/  UISETP.NE.U32.AND UP0, UPT, UR6, URZ, UPT ;  /* 0x000000ff0600728c */ /* 0x002fc8000bf05070 */
[----:B------:R-:W-:-:S09]  /*00e0*/  UISETP.NE.AND.EX UP0, UPT, UR7, URZ, UPT, UP0 ;  /* 0x000000ff0700728c */ /* 0x000fd2000bf05300 */
[----:B------:R-:W-:Y:S05]  /*00f0*/  BRA.U !UP0, `(.L_x_1) ;  /* 0x0000000108107547 */ /* 0x000fea000b800000 */
[----:B------:R-:W1:Y:S02]  /*0100*/  LDC.64 R2, c[0x0][0x888] ;  /* 0x00022200ff027b82 */ /* 0x000e640000000a00 */
[----:B-1----:R1:W5:Y:S01]  /*0110*/  LDG.E R49, desc[UR46][R2.64] ;  /* 0x0000002e02317981 */ /* 0x002362000c1e1900 */
[----:B------:R-:W-:Y:S01]  /*0120*/  HFMA2 R95, -RZ, RZ, 0, 5.9604644775390625e-08 ;  /* 0x00000001ff5f7431 */ /* 0x000fe200000001ff */
[----:B------:R-:W-:Y:S05]  /*0130*/  BRA `(.L_x_0) ;  /* 0x00000000000c7947 */ /* 0x000fea0003800000 */
.L_x_1:
[----:B------:R-:W1:Y:S01]  /*0140*/  LDCU UR6, c[0x0][0x880] ;  /* 0x00011000ff0677ac */ /* 0x000e620008000800 */
[----:B------:R-:W-:Y:S01]  /*0150*/  HFMA2 R95, -RZ, RZ, 0, 5.9604644775390625e-08 ;  /* 0x00000001ff5f7431 */ /* 0x000fe200000001ff */
[----:B-1----:R-:W-:-:S07]  /*0160*/  MOV R49, UR6 ;  /* 0x0000000600317c02 */ /* 0x002fce0008000f00 */
.L_x_0:
[----:B------:R-:W2:Y:S02]  /*0170*/  LDCU.64 UR6, c[0x0][0x8b0] ;  /* 0x00011600ff0677ac */ /* 0x000ea40008000a00 */
[----:B--2---:R-:W-:-:S04]  /*0180*/  UISETP.NE.U32.AND UP0, UPT, UR6, URZ, UPT ;  /* 0x000000ff0600728c */ /* 0x004fc8000bf05070 */
[----:B------:R-:W-:-:S09]  /*0190*/  UISETP.NE.AND.EX UP0, UPT, UR7, URZ, UPT, UP0 ;  /* 0x000000ff0700728c */ /* 0x000fd2000bf05300 */
[----:B------:R-:W-:Y:S05]  /*01a0*/  BRA.U UP0, `(.L_x_2) ;  /* 0x0000000100247547 */ /* 0x000fea000b800000 */
[----:B------:R-:W2:Y:S02]  /*01b0*/  LDCU.64 UR6, c[0x0][0x8a8] ;  /* 0x00011500ff0677ac */ /* 0x000ea40008000a00 */
[----:B--2---:R-:W-:-:S04]  /*01c0*/  UISETP.NE.U32.AND UP0, UPT, UR6, URZ, UPT ;  /* 0x000000ff0600728c */ /* 0x004fc8000bf05070 */
[----:B------:R-:W-:-:S09]  /*01d0*/  UISETP.NE.AND.EX UP0, UPT, UR7, URZ, UPT, UP0 ;  /* 0x000000ff0700728c */ /* 0x000fd2000bf05300 */
[----:B------:R-:W-:Y:S05]  /*01e0*/  BRA.U !UP0, `(.L_x_3) ;  /* 0x00000001080c7547 */ /* 0x000fea000b800000 */
[----:B-1----:R-:W1:Y:S02]  /*01f0*/  LDC.64 R2, c[0x0][0x8a8] ;  /* 0x00022a00ff027b82 */ /* 0x002e640000000a00 */
[----:B-1----:R2:W5:Y:S01]  /*0200*/  LDG.E R47, desc[UR46][R2.64] ;  /* 0x0000002e022f7981 */ /* 0x002562000c1e1900 */
[----:B------:R-:W-:Y:S05]  /*0210*/  BRA `(.L_x_2) ;  /* 0x0000000000087947 */ /* 0x000fea0003800000 */
.L_x_3:
[----:B------:R-:W2:Y:S02]  /*0220*/  LDCU UR6, c[0x0][0x8a0] ;  /* 0x00011400ff0677ac */ /* 0x000ea40008000800 */
[----:B--2---:R-:W-:Y:S02]  /*0230*/  MOV R47, UR6 ;  /* 0x00000006002f7c02 */ /* 0x004fe40008000f00 */
.L_x_2:
[----:B------:R-:W-:Y:S01]  /*0240*/  IMAD.U32 R0, RZ, RZ, UR8 ;  /* 0x00000008ff007e24 */ /* 0x000fe2000f8e00ff */
[----:B------:R-:W-:Y:S04]  /*0250*/  BSSY.RECONVERGENT B0, `(.L_x_4) ;  /* 0x000000c000007945 */ /* 0x000fe80003800200 */
[C---:B------:R-:W-:Y:S02]  /*0260*/  ISETP.NE.OR P1, PT, R0.reuse, 0x1, !P5 ;  /* 0x000000010000780c */ /* 0x040fe40006f25670 */
[----:B------:R-:W-:-:S11]  /*0270*/  ISETP.NE.OR P0, PT, R0, 0x3, !P5 ;  /* 0x000000030000780c */ /* 0x000fd60006f05670 */
[----:B------:R-:W-:Y:S05]  /*0280*/  @P1 BRA `(.L_x_5) ;  /* 0x0000000000201947 */ /* 0x000fea0003800000 */
[----:B------:R-:W3:Y:S02]  /*0290*/  LDCU.64 UR6, c[0x0][0x348] ;  /* 0x00006900ff0677ac */ /* 0x000ee40008000a00 */
[----:B---3--:R-:W-:Y:S02]  /*02a0*/  UIADD3 UR10, UP1, UPT, UR6, 0x80, URZ ;  /* 0x00000080060a7890 */ /* 0x008fe4000ff3e0ff */
[----:B------:R-:W-:Y:S02]  /*02b0*/  UIADD3 UR6, UP0, UPT, UR6, 0x180, URZ ;  /* 0x0000018006067890 */ /* 0x000fe4000ff1e0ff */
[----:B------:R-:W-:Y:S02]  /*02c0*/  UIADD3.X UR11, UPT, UPT, URZ, UR7, URZ, UP1, !UPT ;  /* 0x00000007ff0b7290 */ /* 0x000fe40008ffe4ff */
[----:B------:R-:W-:-:S07]  /*02d0*/  UIADD3.X UR7, UPT, UPT, URZ, UR7, URZ, UP0, !UPT ;  /* 0x00000007ff077290 */ /* 0x000fce00087fe4ff */
[----:B------:R3:W-:Y:S02]  /*02e0*/  UTMACCTL.PF [UR10] ;  /* 0x000000000a0079b9 */ /* 0x0007e40008040000 */
[----:B------:R3:W-:Y:S02]  /*02f0*/  UTMACCTL.PF [UR6] ;  /* 0x00000000060079b9 */ /* 0x0007e40008040000 */
[----:B---3--:R-:W-:Y:S01]  /*0300*/  NOP ;  /* 0x0000000000007918 */ /* 0x008fe20000000000 */
.L_x_5:
[----:B------:R-:W-:Y:S05]  /*0310*/  BSYNC.RECONVERGENT B0 ;  /* 0x0000000000007941 */ /* 0x000fea0003800200 */
.L_x_4:
[----:B------:R-:W-:Y:S04]  /*0320*/  BSSY.RECONVERGENT B0, `(.L_x_6) ;  /* 0x000000a000007945 */ /* 0x000fe80003800200 */
        /* <DEDUP_REMOVED lines=9> */
.L_x_7:
[----:B------:R-:W-:Y:S05]  /*03c0*/  BSYNC.RECONVERGENT B0 ;  /* 0x0000000000007941 */ /* 0x000fea0003800200 */
.L_x_6:
[----:B------:R-:W3:Y:S01]  /*03d0*/  LDCU.64 UR6, c[0x0][0x888] ;  /* 0x00011100ff0677ac */ /* 0x000ee20008000a00 */
[----:B------:R-:W-:Y:S02]  /*03e0*/  UISETP.EQ.U32.AND UP1, UPT, UR4, URZ, UPT ;  /* 0x000000ff0400728c */ /* 0x000fe4000bf22070 */
[----:B------:R-:W-:Y:S02]  /*03f0*/  UPLOP3.LUT UP2, UPT, UPT, UPT, UPT, 0x80, 0x8 ;  /* 0x000000000008789c */ /* 0x000fe40003f4f070 */
[----:B---3--:R-:W-:-:S04]  /*0400*/  UISETP.NE.U32.AND UP0, UPT, UR6, URZ, UPT ;  /* 0x000000ff0600728c */ /* 0x008fc8000bf05070 */
[----:B------:R-:W-:-:S04]  /*0410*/  UISETP.NE.AND.EX UP0, UPT, UR7, URZ, UPT, UP0 ;  /* 0x000000ff0700728c */ /* 0x000fc8000bf05300 */
[----:B------:R-:W-:-:S04]  /*0420*/  UISETP.EQ.OR.EX UP3, UPT, UR5, URZ, !UP0, UP1 ;  /* 0x000000ff0500728c */ /* 0x000fc8000c762710 */
[----:B------:R-:W-:-:S05]  /*0430*/  UP2UR UR50, UPR, URZ, 0x8 ;  /* 0x00000008ff327883 */ /* 0x000fca0008000000 */
[----:B------:R-:W-:Y:S07]  /*0440*/  BRA.U !UP3, `(.L_x_8) ;  /* 0x000000010b207547 */ /* 0x000fee000b800000 */
[----:B------:R-:W-:Y:S01]  /*0450*/  UISETP.NE.U32.AND UP2, UPT, UR4, URZ, UPT ;  /* 0x000000ff0400728c */ /* 0x000fe2000bf45070 */
[----:B-----5:R-:W-:Y:S01]  /*0460*/  FSETP.NEU.AND P0, PT, R49, RZ, PT ;  /* 0x000000ff3100720b */ /* 0x020fe20003f0d000 */
[----:B------:R-:W-:Y:S02]  /*0470*/  USEL UR4, URZ, 0xffffffff, UP0 ;  /* 0xffffffffff047887 */ /* 0x000fe40008000000 */
[----:B------:R-:W-:-:S10]  /*0480*/  UISETP.NE.AND.EX UP2, UPT, UR5, URZ, UPT, UP2 ;  /* 0x000000ff0500728c */ /* 0x000fd4000bf45320 */
[----:B------:R-:W-:Y:S01]  /*0490*/  VOTEU.ANY UP1, P0 ;  /* 0x0000000000ff7886 */ /* 0x000fe20000020100 */
[----:B------:R-:W-:-:S04]  /*04a0*/  @!UP2 USEL UR4, URZ, 0xffffffff, UP1 ;  /* 0xffffffffff04a887 */ /* 0x000fc80008800000 */
[----:B------:R-:W-:-:S04]  /*04b0*/  ULOP3.LUT UR4, UR4, 0x1, URZ, 0xc0, !UPT ;  /* 0x0000000104047892 */ /* 0x000fc8000f8ec0ff */
[----:B------:R-:W-:-:S11]  /*04c0*/  UISETP.NE.U32.AND UP2, UPT, UR4, 0x1, UPT ;  /* 0x000000010400788c */ /* 0x000fd6000bf45070 */
.L_x_8:
[----:B-12---:R-:W1:Y:S01]  /*04d0*/  SHFL.IDX PT, R2, R101, RZ, 0x1f ;  /* 0x00001fff65027589 */ /* 0x006e6200000e0000 */
[----:B------:R-:W-:-:S04]  /*04e0*/  UISETP.NE.AND UP1, UPT, UR8, 0x2, UPT ;  /* 0x000000020800788c */ /* 0x000fc8000bf25270 */
[----:B------:R-:W-:Y:S01]  /*04f0*/  USEL UR6, URZ, 0x1, UP1 ;  /* 0x00000001ff067887 */ /* 0x000fe20008800000 */
[----:B-1----:R-:W-:-:S13]  /*0500*/  ISETP.NE.AND P0, PT, R2, RZ, PT ;  /* 0x000000ff0200720c */ /* 0x002fda0003f05270 */
[----:B------:R-:W-:Y:S05]  /*0510*/  @P0 BRA `(.L_x_9) ;  /* 0x0000000000bc0947 */ /* 0x000fea0003800000 */
[----:B------:R-:W-:Y:S01]  /*0520*/  ELECT P0, URZ, PT ;  /* 0x0000000000ff782f */ /* 0x000fe20003800000 */
[----:B------:R-:W-:-:S12]  /*0530*/  BSSY.RECONVERGENT B0, `(.L_x_9) ;  /* 0x000002d000007945 */ /* 0x000fd80003800200 */
[----:B------:R-:W-:Y:S05]  /*0540*/  @!P0 BRA `(.L_x_10) ;  /* 0x0000000000ac8947 */ /* 0x000fea0003800000 */
[----:B------:R-:W1:Y:S01]  /*0550*/  S2UR UR5, SR_CgaCtaId ;  /* 0x00000000000579c3 */ /* 0x000e620000008800 */
[----:B------:R-:W-:Y:S01]  /*0560*/  UMOV UR7, 0x400 ;  /* 0x0000040000077882 */ /* 0x000fe20000000000 */
[----:B------:R-:W-:Y:S02]  /*0570*/  UMOV UR4, 0x1 ;  /* 0x0000000100047882 */ /* 0x000fe40000000000 */
[----:B------:R-:W-:-:S04]  /*0580*/  UIADD3 UR10, UPT, UPT, -UR4, 0x100000, URZ ;  /* 0x00100000040a7890 */ /* 0x000fc8000fffe1ff */
[----:B------:R-:W-:Y:S02]  /*0590*/  USHF.L.U32 UR11, UR10, 0xb, URZ ;  /* 0x0000000b0a0b7899 */ /* 0x000fe400080006ff */
[----:B------:R-:W-:Y:S02]  /*05a0*/  USHF.L.U32 UR10, UR10, 0x1, URZ ;  /* 0x000000010a0a7899 */ /* 0x000fe400080006ff */
[----:B-1----:R-:W-:Y:S01]  /*05b0*/  ULEA UR5, UR5, UR7, 0x18 ;  /* 0x0000000705057291 */ /* 0x002fe2000f8ec0ff */
[----:B------:R-:W1:Y:S11]  /*05c0*/  FENCE.VIEW.ASYNC.S ;  /* 0x00000000000073c6 */ /* 0x000e760000000000 */
[----:B-1----:R1:W2:Y:S01]  /*05d0*/  SYNCS.EXCH.64 URZ, [UR5], UR10 ;  /* 0x0000000a05ff75b2 */ /* 0x0022a20008000100 */
[----:B------:R1:W3:Y:S01]  /*05e0*/  SYNCS.EXCH.64 URZ, [UR5+0x88], UR10 ;  /* 0x0000880a05ff75b2 */ /* 0x0002e20008000100 */
[----:B------:R1:W4:Y:S01]  /*05f0*/  SYNCS.EXCH.64 URZ, [UR5+0x8], UR10 ;  /* 0x0000080a05ff75b2 */ /* 0x0003220008000100 */
[----:B------:R1:W1:Y:S01]  /*0600*/  SYNCS.EXCH.64 URZ, [UR5+0x90], UR10 ;  /* 0x0000900a05ff75b2 */ /* 0x0002620008000100 */
        /* <DEDUP_REMOVED lines=30> */
[----:B--234-:R-:W-:Y:S01]  /*07f0*/  NOP ;  /* 0x0000000000007918 */ /* 0x01cfe20000000000 */
.L_x_10:
[----:B-1----:R-:W-:Y:S05]  /*0800*/  BSYNC.RECONVERGENT B0 ;  /* 0x0000000000007941 */ /* 0x002fea0003800200 */
.L_x_9:
[----:B------:R-:W1:Y:S01]  /*0810*/  SHFL.IDX PT, R2, R101, RZ, 0x1f ;  /* 0x00001fff65027589 */ /* 0x000e6200000e0000 */
[----:B------:R-:W-:Y:S01]  /*0820*/  NOP ;  /* 0x0000000000007918 */ /* 0x000fe20000000000 */
[----:B-1----:R-:W-:-:S13]  /*0830*/  ISETP.NE.AND P0, PT, R2, 0x1, PT ;  /* 0x000000010200780c */ /* 0x002fda0003f05270 */
[----:B------:R-:W-:Y:S05]  /*0840*/  @P0 BRA `(.L_x_11) ;  /* 0x0000000000480947 */ /* 0x000fea0003800000 */
[----:B------:R-:W1:Y:S01]  /*0850*/  S2UR UR7, SR_CgaCtaId ;  /* 0x00000000000779c3 */ /* 0x000e620000008800 */
[----:B------:R-:W-:Y:S01]  /*0860*/  UMOV UR9, 0x400 ;  /* 0x0000040000097882 */ /* 0x000fe20000000000 */
[----:B------:R-:W-:Y:S01]  /*0870*/  UMOV UR5, 0x20 ;  /* 0x0000002000057882 */ /* 0x000fe20000000000 */
[----:B------:R-:W-:Y:S01]  /*0880*/  UMOV UR4, 0x80 ;  /* 0x0000008000047882 */ /* 0x000fe20000000000 */
[----:B------:R-:W-:-:S04]  /*0890*/  UIADD3 UR10, UPT, UPT, -UR5, 0x100000, URZ ;  /* 0x00100000050a7890 */ /* 0x000fc8000fffe1ff */
[----:B------:R-:W-:Y:S02]  /*08a0*/  USHF.L.U32 UR11, UR10, 0xb, URZ ;  /* 0x0000000b0a0b7899 */ /* 0x000fe400080006ff */
[----:B------:R-:W-:Y:S02]  /*08b0*/  USHF.L.U32 UR10, UR10, 0x1, URZ ;  /* 0x000000010a0a7899 */ /* 0x000fe400080006ff */
[----:B------:R-:W-:-:S04]  /*08c0*/  UIADD3 UR4, UPT, UPT, -UR4, 0x100000, URZ ;  /* 0x0010000004047890 */ /* 0x000fc8000fffe1ff */
[----:B------:R-:W-:Y:S02]  /*08d0*/  USHF.L.U32 UR5, UR4, 0xb, URZ ;  /* 0x0000000b04057899 */ /* 0x000fe400080006ff */
[----:B------:R-:W-:Y:S01]  /*08e0*/  USHF.L.U32 UR4, UR4, 0x1, URZ ;  /* 0x0000000104047899 */ /* 0x000fe200080006ff */
[----:B------:R-:W-:Y:S01]  /*08f0*/  ELECT P0, URZ, PT ;  /* 0x0000000000ff782f */ /* 0x000fe20003800000 */
[----:B-1----:R-:W-:Y:S01]  /*0900*/  ULEA UR7, UR7, UR9, 0x18 ;  /* 0x0000000907077291 */ /* 0x002fe2000f8ec0ff */
[----:B------:R-:W1:Y:S11]  /*0910*/  FENCE.VIEW.ASYNC.S ;  /* 0x00000000000073c6 */ /* 0x000e760000000000 */
[----:B-1----:R1:W2:Y:S01]  /*0920*/  SYNCS.EXCH.64 URZ, [UR7+0x110], UR10 ;  /* 0x0001100a07ff75b2 */ /* 0x0022a20008000100 */
[----:B------:R1:W3:Y:S01]  /*0930*/  SYNCS.EXCH.64 URZ, [UR7+0x120], UR4 ;  /* 0x0001200407ff75b2 */ /* 0x0002e20008000100 */
[----:B------:R1:W4:Y:S01]  /*0940*/  SYNCS.EXCH.64 URZ, [UR7+0x118], UR10 ;  /* 0x0001180a07ff75b2 */ /* 0x0003220008000100 */
[----:B------:R1:W1:Y:S01]  /*0950*/  SYNCS.EXCH.64 URZ, [UR7+0x128], UR4 ;  /* 0x0001280407ff75b2 */ /* 0x0002620008000100 */
[----:B------:R-:W-:Y:S01]  /*0960*/  NOP ;  /* 0x0000000000007918 */ /* 0x000fe20000000000 */
.L_x_11:
[----:B------:R-:W2:Y:S01]  /*0970*/  SHFL.IDX PT, R2, R101, RZ, 0x1f ;  /* 0x00001fff65027589 */ /* 0x000ea200000e0000 */
[----:B------:R-:W-:Y:S01]  /*0980*/  NOP ;  /* 0x0000000000007918 */ /* 0x000fe20000000000 */
[----:B--2---:R-:W-:-:S13]  /*0990*/  ISETP.NE.AND P0, PT, R2, 0x3, PT ;  /* 0x000000030200780c */ /* 0x004fda0003f05270 */
[----:B------:R-:W-:Y:S05]  /*09a0*/  @P0 BRA `(.L_x_12) ;  /* 0x0000000000300947 */ /* 0x000fea0003800000 */
[----:B-1----:R-:W1:Y:S01]  /*09b0*/  S2UR UR5, SR_CgaCtaId ;  /* 0x00000000000579c3 */ /* 0x002e620000008800 */
[----:B------:R-:W-:Y:S01]  /*09c0*/  UMOV UR7, 0x400 ;  /* 0x0000040000077882 */ /* 0x000fe20000000000 */
[----:B------:R-:W-:Y:S01]  /*09d0*/  UMOV UR4, 0x20 ;  /* 0x0000002000047882 */ /* 0x000fe20000000000 */
[----:B------:R-:W-:Y:S01]  /*09e0*/  ELECT P0, URZ, PT ;  /* 0x0000000000ff782f */ /* 0x000fe20003800000 */
[----:B------:R-:W-:-:S04]  /*09f0*/  UIADD3 UR10, UPT, UPT, -UR4, 0x100000, URZ ;  /* 0x00100000040a7890 */ /* 0x000fc8000fffe1ff */
[----:B------:R-:W-:Y:S02]  /*0a00*/  USHF.L.U32 UR11, UR10, 0xb, URZ ;  /* 0x0000000b0a0b7899 */ /* 0x000fe400080006ff */
[----:B------:R-:W-:Y:S02]  /*0a10*/  USHF.L.U32 UR10, UR10, 0x1, URZ ;  /* 0x000000010a0a7899 */ /* 0x000fe400080006ff */
[----:B-1----:R-:W-:Y:S01]  /*0a20*/  ULEA UR5, UR5, UR7, 0x18 ;  /* 0x0000000705057291 */ /* 0x002fe2000f8ec0ff */
[----:B------:R-:W1:Y:S11]  /*0a30*/  FENCE.VIEW.ASYNC.S ;  /* 0x00000000000073c6 */ /* 0x000e760000000000 */
[----:B-1----:R2:W1:Y:S01]  /*0a40*/  SYNCS.EXCH.64 URZ, [UR5+0x130], UR10 ;  /* 0x0001300a05ff75b2 */ /* 0x0024620008000100 */
[----:B------:R2:W1:Y:S02]  /*0a50*/  SYNCS.EXCH.64 URZ, [UR5+0x138], UR10 ;  /* 0x0001380a05ff75b2 */ /* 0x0004640008000100 */
[----:B--2---:R-:W-:Y:S01]  /*0a60*/  NOP ;  /* 0x0000000000007918 */ /* 0x004fe20000000000 */
.L_x_12:
[----:B------:R-:W2:Y:S01]  /*0a70*/  SHFL.IDX PT, R2, R101, RZ, 0x1f ;  /* 0x00001fff65027589 */ /* 0x000ea200000e0000 */
[----:B------:R-:W-:Y:S01]  /*0a80*/  NOP ;  /* 0x0000000000007918 */ /* 0x000fe20000000000 */
[----:B--2---:R-:W-:-:S13]  /*0a90*/  ISETP.NE.AND P0, PT, R2, 0x4, PT ;  /* 0x000000040200780c */ /* 0x004fda0003f05270 */
[----:B------:R-:W-:Y:S05]  /*0aa0*/  @P0 BRA `(.L_x_13) ;  /* 0x00000000004c0947 */ /* 0x000fea0003800000 */
[----:B-1----:R-:W1:Y:S01]  /*0ab0*/  S2UR UR5, SR_CgaCtaId ;  /* 0x00000000000579c3 */ /* 0x002e620000008800 */
[----:B------:R-:W-:Y:S01]  /*0ac0*/  UMOV UR9, 0x100 ;  /* 0x0000010000097882 */ /* 0x000fe20000000000 */
[----:B------:R-:W-:Y:S01]  /*0ad0*/  UMOV UR7, 0x400 ;  /* 0x0000040000077882 */ /* 0x000fe20000000000 */
[----:B------:R-:W-:Y:S01]  /*0ae0*/  USEL UR9, UR9, 0xe0, UP2 ;  /* 0x000000e009097887 */ /* 0x000fe20009000000 */
[----:B------:R-:W-:Y:S01]  /*0af0*/  UMOV UR4, 0x1 ;  /* 0x0000000100047882 */ /* 0x000fe20000000000 */
[----:B------:R-:W-:Y:S01]  /*0b00*/  ELECT P0, URZ, PT ;  /* 0x0000000000ff782f */ /* 0x000fe20003800000 */
[----:B------:R-:W-:-:S04]  /*0b10*/  UIADD3 UR10, UPT, UPT, -UR4, 0x100000, URZ ;  /* 0x00100000040a7890 */ /* 0x000fc8000fffe1ff */
[----:B------:R-:W-:Y:S02]  /*0b20*/  USHF.L.U32 UR11, UR10, 0xb, URZ ;  /* 0x0000000b0a0b7899 */ /* 0x000fe400080006ff */
[----:B------:R-:W-:Y:S02]  /*0b30*/  USHF.L.U32 UR10, UR10, 0x1, URZ ;  /* 0x000000010a0a7899 */ /* 0x000fe400080006ff */
[----:B------:R-:W-:-:S04]  /*0b40*/  UIADD3 UR12, UPT, UPT, -UR9, 0x100000, URZ ;  /* 0x00100000090c7890 */ /* 0x000fc8000fffe1ff */
[----:B------:R-:W-:Y:S02]  /*0b50*/  USHF.L.U32 UR13, UR12, 0xb, URZ ;  /* 0x0000000b0c0d7899 */ /* 0x000fe400080006ff */
[----:B------:R-:W-:Y:S02]  /*0b60*/  USHF.L.U32 UR12, UR12, 0x1, URZ ;  /* 0x000000010c0c7899 */ /* 0x000fe400080006ff */
[----:B-1----:R-:W-:Y:S01]  /*0b70*/  ULEA UR5, UR5, UR7, 0x18 ;  /* 0x0000000705057291 */ /* 0x002fe2000f8ec0ff */
[----:B------:R-:W1:Y:S11]  /*0b80*/  FENCE.VIEW.ASYNC.S ;  /* 0x00000000000073c6 */ /* 0x000e760000000000 */
[----:B-1----:R2:W1:Y:S01]  /*0b90*/  SYNCS.EXCH.64 URZ, [UR5+0x140], UR10 ;  /* 0x0001400a05ff75b2 */ /* 0x0024620008000100 */
[----:B------:R2:W1:Y:S01]  /*0ba0*/  SYNCS.EXCH.64 URZ, [UR5+0x150], UR12 ;  /* 0x0001500c05ff75b2 */ /* 0x0004620008000100 */
[----:B------:R2:W1:Y:S01]  /*0bb0*/  SYNCS.EXCH.64 URZ, [UR5+0x148], UR10 ;  /* 0x0001480a05ff75b2 */ /* 0x0004620008000100 */
[----:B------:R2:W1:Y:S02]  /*0bc0*/  SYNCS.EXCH.64 URZ, [UR5+0x158], UR12 ;  /* 0x0001580c05ff75b2 */ /* 0x0004640008000100 */
[----:B--2---:R-:W-:Y:S01]  /*0bd0*/  NOP ;  /* 0x0000000000007918 */ /* 0x004fe20000000000 */
.L_x_13:
[----:B------:R-:W2:Y:S01]  /*0be0*/  SHFL.IDX PT, R2, R101, RZ, 0x1f ;  /* 0x00001fff65027589 */ /* 0x000ea200000e0000 */
[----:B------:R-:W-:Y:S01]  /*0bf0*/  NOP ;  /* 0x0000000000007918 */ /* 0x000fe20000000000 */
[----:B--2---:R-:W-:-:S13]  /*0c00*/  ISETP.NE.AND P0, PT, R2, 0x5, PT ;  /* 0x000000050200780c */ /* 0x004fda0003f05270 */
[----:B------:R-:W-:Y:S05]  /*0c10*/  @P0 BRA `(.L_x_14) ;  /* 0x0000000000580947 */ /* 0x000fea0003800000 */
[----:B-1----:R-:W1:Y:S01]  /*0c20*/  S2UR UR7, SR_CgaCtaId ;  /* 0x00000000000779c3 */ /* 0x002e620000008800 */
        /* <DEDUP_REMOVED lines=12> */
[----:B-1----:R2:W1:Y:S01]  /*0cf0*/  SYNCS.EXCH.64 URZ, [UR7+0x160], UR10 ;  /* 0x0001600a07ff75b2 */ /* 0x0024620008000100 */
[----:B------:R2:W1:Y:S01]  /*0d00*/  SYNCS.EXCH.64 URZ, [UR7+0x180], UR4 ;  /* 0x0001800407ff75b2 */ /* 0x0004620008000100 */
[----:B------:R2:W1:Y:S01]  /*0d10*/  SYNCS.EXCH.64 URZ, [UR7+0x168], UR10 ;  /* 0x0001680a07ff75b2 */ /* 0x0004620008000100 */
[----:B------:R2:W1:Y:S01]  /*0d20*/  SYNCS.EXCH.64 URZ, [UR7+0x188], UR4 ;  /* 0x0001880407ff75b2 */ /* 0x0004620008000100 */
[----:B------:R2:W1:Y:S01]  /*0d30*/  SYNCS.EXCH.64 URZ, [UR7+0x170], UR10 ;  /* 0x0001700a07ff75b2 */ /* 0x0004620008000100 */
[----:B------:R2:W1:Y:S01]  /*0d40*/  SYNCS.EXCH.64 URZ, [UR7+0x190], UR4 ;  /* 0x0001900407ff75b2 */ /* 0x0004620008000100 */
[----:B------:R2:W1:Y:S01]  /*0d50*/  SYNCS.EXCH.64 URZ, [UR7+0x178], UR10 ;  /* 0x0001780a07ff75b2 */ /* 0x0004620008000100 */
[----:B------:R2:W1:Y:S02]  /*0d60*/  SYNCS.EXCH.64 URZ, [UR7+0x198], UR4 ;  /* 0x0001980407ff75b2 */ /* 0x0004640008000100 */
[----:B--2---:R-:W-:Y:S01]  /*0d70*/  NOP ;  /* 0x0000000000007918 */ /* 0x004fe20000000000 */
.L_x_14:
        /* <DEDUP_REMOVED lines=18> */
.L_x_15:
[----:B-1----:R-:W1:Y:S01]  /*0ea0*/  S2UR UR5, SR_CTAID.X ;  /* 0x00000000000579c3 */ /* 0x002e620000002500 */
[----:B------:R-:W-:-:S05]  /*0eb0*/  CS2R.32 R96, SR_CgaSize ;  /* 0x0000000000607805 */ /* 0x000fca0000008a00 */
[----:B------:R-:W-:-:S05]  /*0ec0*/  IMAD R96, R96, -0xa0, RZ ;  /* 0xffffff6060607824 */ /* 0x000fca00078e02ff */
[----:B------:R-:W-:-:S14]  /*0ed0*/  R2UR UR9, R96 ;  /* 0x00000000600972ca */ /* 0x000fdc00000e0000 */
[----:B------:R-:W2:Y:S01]  /*0ee0*/  LDCU UR9, c[0x0][UR9+0x2b0] ;  /* 0x00005600090977ac */ /* 0x000ea20008000800 */
[----:B------:R-:W-:Y:S01]  /*0ef0*/  NOP ;  /* 0x0000000000007918 */ /* 0x000fe20000000000 */
[----:B------:R-:W-:-:S05]  /*0f00*/  CS2R.32 R96, SR_CgaSize ;  /* 0x0000000000607805 */ /* 0x000fca0000008a00 */
[----:B------:R-:W-:-:S05]  /*0f10*/  IMAD R96, R96, -0xa0, RZ ;  /* 0xffffff6060607824 */ /* 0x000fca00078e02ff */
[----:B------:R-:W-:-:S14]  /*0f20*/  R2UR UR7, R96 ;  /* 0x00000000600772ca */ /* 0x000fdc00000e0000 */
[----:B------:R-:W3:Y:S01]  /*0f30*/  LDCU UR7, c[0x0][UR7+0x2b4] ;  /* 0x00005680070777ac */ /* 0x000ee20008000800 */
[----:B------:R-:W4:Y:S08]  /*0f40*/  S2UR UR4, SR_CTAID.Y ;  /* 0x00000000000479c3 */ /* 0x000f300000002600 */
[----:B------:R-:W3:Y:S01]  /*0f50*/  LDC R9, c[0x0][0xb24] ;  /* 0x0002c900ff097b82 */ /* 0x000ee20000000800 */
[----:B-1----:R-:W-:-:S02]  /*0f60*/  I2FP.F32.U32 R4, UR5 ;  /* 0x0000000500047c45 */ /* 0x002fc40008201000 */
[----:B------:R-:W-:-:S05]  /*0f70*/  CS2R.32 R5, SR_CgaSize ;  /* 0x0000000000057805 */ /* 0x000fca0000008a00 */
[----:B------:R-:W-:-:S06]  /*0f80*/  IMAD R5, R5, -0xa0, RZ ;  /* 0xffffff6005057824 */ /* 0x000fcc00078e02ff */
[----:B------:R-:W1:Y:S01]  /*0f90*/  LDC R5, c[0x0][R5+0x2a0] ;  /* 0x0000a80005057b82 */ /* 0x000e620000000800 */
[----:B------:R-:W-:Y:S01]  /*0fa0*/  MOV R21, UR5 ;  /* 0x0000000500157c02 */ /* 0x000fe20008000f00 */
[----:B--2---:R-:W-:Y:S01]  /*0fb0*/  FMUL R4, R4, UR9 ;  /* 0x0000000904047c20 */ /* 0x004fe20008400000 */
[----:B----4-:R-:W-:Y:S02]  /*0fc0*/  I2FP.F32.U32 R2, UR4 ;  /* 0x0000000400027c45 */ /* 0x010fe40008201000 */
[----:B------:R-:W-:-:S05]  /*0fd0*/  CS2R.32 R3, SR_CgaSize ;  /* 0x0000000000037805 */ /* 0x000fca0000008a00 */
[----:B------:R-:W-:-:S06]  /*0fe0*/  IMAD R3, R3, -0xa0, RZ ;  /* 0xffffff6003037824 */ /* 0x000fcc00078e02ff */
[----:B------:R-:W2:Y:S01]  /*0ff0*/  LDC R3, c[0x0][R3+0x2a4] ;  /* 0x0000a90003037b82 */ /* 0x000ea20000000800 */
[----:B------:R-:W4:Y:S01]  /*1000*/  F2I.U32.TRUNC.NTZ R96, R4 ;  /* 0x0000000400607305 */ /* 0x000f22000020f000 */
[----:B------:R-:W-:Y:S01]  /*1010*/  MOV R20, UR4 ;  /* 0x0000000400147c02 */ /* 0x000fe20008000f00 */
[----:B---3--:R-:W-:-:S05]  /*1020*/  FMUL R2, R2, UR7 ;  /* 0x0000000702027c20 */ /* 0x008fca0008400000 */
[----:B------:R-:W-:Y:S01]  /*1030*/  BAR.SYNC.DEFER_BLOCKING 0x0 ;  /* 0x0000000000007b1d */ /* 0x000fe20000010000 */
[----:B------:R-:W-:-:S05]  /*1040*/  ISETP.GE.AND P0, PT, R9, 0x1, PT ;  /* 0x000000010900780c */ /* 0x000fca0003f06270 */
[----:B------:R-:W3:Y:S02]  /*1050*/  F2I.U32.TRUNC.NTZ R94, R2 ;  /* 0x00000002005e7305 */ /* 0x000ee4000020f000 */
[----:B------:R-:W2:Y:S01]  /*1060*/  S2UR UR36, SR_CTAID.Z ;  /* 0x00000000002479c3 */ /* 0x000ea20000002700 */
[----:B----4-:R-:W-:-:S05]  /*1070*/  IADD3 R96, PT, PT, -R96, RZ, RZ ;  /* 0x000000ff60607210 */ /* 0x010fca0007ffe1ff */
[----:B-1----:R-:W-:Y:S01]  /*1080*/  IMAD R96, R5, R96, UR5 ;  /* 0x0000000505607e24 */ /* 0x002fe2000f8e0260 */
[----:B---3--:R-:W-:-:S05]  /*1090*/  IADD3 R94, PT, PT, -R94, RZ, RZ ;  /* 0x000000ff5e5e7210 */ /* 0x008fca0007ffe1ff */
[----:B--2---:R-:W-:Y:S01]  /*10a0*/  IMAD R94, R3, R94, UR4 ;  /* 0x00000004035e7e24 */ /* 0x004fe2000f8e025e */
[----:B------:R-:W-:Y:S06]  /*10b0*/  @!P0 BRA `(.L_x_16) ;  /* 0x0000000000b88947 */ /* 0x000fec0003800000 */
[----:B------:R-:W1:Y:S01]  /*10c0*/  LDC.64 R4, c[0x0][0xb18] ;  /* 0x0002c600ff047b82 */ /* 0x000e620000000a00 */
[----:B------:R-:W-:-:S07]  /*10d0*/  ISETP.NE.AND P0, PT, R9, 0x1, PT ;  /* 0x000000010900780c */ /* 0x000fce0003f05270 */
[----:B------:R-:W2:Y:S08]  /*10e0*/  LDC R10, c[0x0][0xb0c] ;  /* 0x0002c300ff0a7b82 */ /* 0x000eb00000000800 */
[----:B------:R-:W3:Y:S08]  /*10f0*/  LDC R11, c[0x0][0x370] ;  /* 0x0000dc00ff0b7b82 */ /* 0x000ef00000000800 */
[----:B------:R-:W4:Y:S01]  /*1100*/  LDC R12, c[0x0][0x374] ;  /* 0x0000dd00ff0c7b82 */ /* 0x000f220000000800 */
[----:B-1----:R-:W-:-:S07]  /*1110*/  ISETP.NE.AND P1, PT, R4, 0x1, PT ;  /* 0x000000010400780c */ /* 0x002fce0003f25270 */
[----:B------:R-:W3:Y:S01]  /*1120*/  LDC.64 R6, c[0x0][0xb10] ;  /* 0x0002c400ff067b82 */ /* 0x000ee20000000a00 */
[----:B--2---:R-:W-:-:S07]  /*1130*/  ISETP.NE.AND P2, PT, R10, 0x1, PT ;  /* 0x000000010a00780c */ /* 0x004fce0003f45270 */
[----:B------:R-:W1:Y:S08]  /*1140*/  LDC R8, c[0x0][0xb20] ;  /* 0x0002c800ff087b82 */ /* 0x000e700000000800 */
[----:B------:R-:W2:Y:S01]  /*1150*/  LDC.64 R2, c[0x0][0xb28] ;  /* 0x0002ca00ff027b82 */ /* 0x000ea20000000a00 */
[----:B----4-:R-:W-:-:S04]  /*1160*/  IMAD.HI.U32 R13, R12, R5, RZ ;  /* 0x000000050c0d7227 */ /* 0x010fc800078e00ff */
[----:B------:R-:W-:-:S04]  /*1170*/  IMAD.HI.U32 R5, R20, R5, RZ ;  /* 0x0000000514057227 */ /* 0x000fc800078e00ff */
[----:B---3--:R-:W-:-:S04]  /*1180*/  IMAD.HI.U32 R14, R11, R6, RZ ;  /* 0x000000060b0e7227 */ /* 0x008fc800078e00ff */
[C---:B------:R-:W-:Y:S01]  /*1190*/  IMAD.HI.U32 R16, R21.reuse, R6, RZ ;  /* 0x0000000615107227 */ /* 0x040fe200078e00ff */
[-C--:B------:R-:W-:Y:S02]  /*11a0*/  @P2 SHF.R.U32.HI R11, RZ, R7.reuse, R14 ;  /* 0x00000007ff0b2219 */ /* 0x080fe4000001160e */
[-C--:B-1----:R-:W-:Y:S02]  /*11b0*/  @P1 SHF.R.U32.HI R12, RZ, R8.reuse, R13 ;  /* 0x00000008ff0c1219 */ /* 0x082fe4000001160d */
[----:B------:R-:W-:Y:S02]  /*11c0*/  SHF.R.U32.HI R5, RZ, R8, R5 ;  /* 0x00000008ff057219 */ /* 0x000fe40000011605 */
[----:B------:R-:W-:Y:S02]  /*11d0*/  SHF.R.U32.HI R16, RZ, R7, R16 ;  /* 0x00000007ff107219 */ /* 0x000fe40000011610 */
[----:B------:R-:W-:Y:S01]  /*11e0*/  SEL R5, R20, R5, !P1 ;  /* 0x0000000514057207 */ /* 0x000fe20004800000 */
[----:B--2---:R-:W-:Y:S01]  /*11f0*/  IMAD.HI.U32 R14, R12, R2, RZ ;  /* 0x000000020c0e7227 */ /* 0x004fe200078e00ff */
[----:B------:R-:W-:-:S02]  /*1200*/  SEL R7, R21, R16, !P2 ;  /* 0x0000001015077207 */ /* 0x000fc40005000000 */
[----:B------:R-:W-:Y:S01]  /*1210*/  IADD3 R13, PT, PT, -R5, RZ, RZ ;  /* 0x000000ff050d7210 */ /* 0x000fe20007ffe1ff */
[----:B------:R-:W-:Y:S01]  /*1220*/  IMAD.HI.U32 R6, R11, R2, RZ ;  /* 0x000000020b067227 */ /* 0x000fe200078e00ff */
[----:B------:R-:W-:-:S03]  /*1230*/  @P0 SHF.R.U32.HI R12, RZ, R3, R14 ;  /* 0x00000003ff0c0219 */ /* 0x000fc6000001160e */
[----:B------:R-:W-:Y:S01]  /*1240*/  IMAD R13, R4, R13, R20 ;  /* 0x0000000d040d7224 */ /* 0x000fe200078e0214 */
[----:B------:R-:W-:Y:S01]  /*1250*/  @P0 SHF.R.U32.HI R11, RZ, R3, R6 ;  /* 0x00000003ff0b0219 */ /* 0x000fe20000011606 */
[----:B------:R-:W-:-:S04]  /*1260*/  IMAD R12, R12, R9, RZ ;  /* 0x000000090c0c7224 */ /* 0x000fc800078e02ff */
[----:B------:R-:W-:Y:S01]  /*1270*/  IMAD R6, R11, R9, RZ ;  /* 0x000000090b067224 */ /* 0x000fe200078e02ff */
[----:B------:R-:W-:-:S04]  /*1280*/  ISETP.GE.AND P1, PT, R5, R12, PT ;  /* 0x0000000c0500720c */ /* 0x000fc80003f26270 */
[----:B------:R-:W-:Y:S01]  /*1290*/  ISETP.GE.OR P1, PT, R7, R6, P1 ;  /* 0x000000060700720c */ /* 0x000fe20000f26670 */
[----:B------:R-:W-:-:S05]  /*12a0*/  IMAD.HI.U32 R6, R5, R2, RZ ;  /* 0x0000000205067227 */ /* 0x000fca00078e00ff */
[----:B------:R-:W-:-:S04]  /*12b0*/  SHF.R.U32.HI R6, RZ, R3, R6 ;  /* 0x00000003ff067219 */ /* 0x000fc80000011606 */
[----:B------:R-:W-:-:S03]  /*12c0*/  SEL R6, R5, R6, !P0 ;  /* 0x0000000605067207 */ /* 0x000fc60004000000 */
[----:B------:R-:W-:Y:S01]  /*12d0*/  @!P1 IMAD.HI.U32 R8, R7, R2, RZ ;  /* 0x0000000207089227 */ /* 0x000fe200078e00ff */
[----:B------:R-:W-:-:S04]  /*12e0*/  IADD3 R2, PT, PT, -R6, RZ, RZ ;  /* 0x000000ff06027210 */ /* 0x000fc80007ffe1ff */
[----:B------:R-:W-:Y:S01]  /*12f0*/  @!P1 SHF.R.U32.HI R8, RZ, R3, R8 ;  /* 0x00000003ff089219 */ /* 0x000fe20000011608 */
[----:B------:R-:W-:-:S03]  /*1300*/  IMAD R2, R9, R2, R5 ;  /* 0x0000000209027224 */ /* 0x000fc600078e0205 */
[----:B------:R-:W-:-:S05]  /*1310*/  @!P1 SEL R3, R7, R8, !P0 ;  /* 0x0000000807039207 */ /* 0x000fca0004000000 */
[--C-:B------:R-:W-:Y:S02]  /*1320*/  @!P1 IMAD.IADD R6, R6, 0x1, -R3.reuse ;  /* 0x0000000106069824 */ /* 0x100fe400078e0a03 */
[----:B------:R-:W-:Y:S01]  /*1330*/  @!P1 IMAD R3, R2, R11, R3 ;  /* 0x0000000b02039224 */ /* 0x000fe200078e0203 */
[----:B------:R-:W-:Y:S01]  /*1340*/  IADD3 R2, PT, PT, -R7, RZ, RZ ;  /* 0x000000ff07027210 */ /* 0x000fe20007ffe1ff */
[----:B------:R-:W-:Y:S02]  /*1350*/  @!P1 IMAD R5, R6, R9, R7 ;  /* 0x0000000906059224 */ /* 0x000fe400078e0207 */
[----:B------:R-:W-:Y:S02]  /*1360*/  @!P1 IMAD.MOV.U32 R7, RZ, RZ, R3 ;  /* 0x000000ffff079224 */ /* 0x000fe400078e0003 */
[----:B------:R-:W-:Y:S02]  /*1370*/  IMAD R2, R10, R2, R21 ;  /* 0x000000020a027224 */ /* 0x000fe400078e0215 */
[----:B------:R-:W-:-:S02]  /*1380*/  IMAD R20, R5, R4, R13 ;  /* 0x0000000405147224 */ /* 0x000fc400078e020d */
[----:B------:R-:W-:Y:S02]  /*1390*/  IMAD R21, R7, R10, R2 ;  /* 0x0000000a07157224 */ /* 0x000fe400078e0202 */
.L_x_16:
[----:B------:R-:W1:Y:S01]  /*13a0*/  LDCU UR4, c[0x0][0xb30] ;  /* 0x00016600ff0477ac */ /* 0x000e620008000800 */
[----:B------:R-:W2:Y:S08]  /*13b0*/  S2UR UR37, SR_CgaCtaId ;  /* 0x00000000002579c3 */ /* 0x000eb00000008800 */
[----:B------:R-:W3:Y:S01]  /*13c0*/  LDC R40, c[0x0][0xb24] ;  /* 0x0002c900ff287b82 */ /* 0x000ee20000000800 */
[----:B-1----:R-:W-:-:S09]  /*13d0*/  UISETP.NE.AND UP1, UPT, UR4, 0x1, UPT ;  /* 0x000000010400788c */ /* 0x002fd2000bf25270 */
[----:B--2---:R-:W-:Y:S05]  /*13e0*/  BRA.U UP1, `(.L_x_17) ;  /* 0x0000000101407547 */ /* 0x004fea000b800000 */
[----:B------:R-:W1:Y:S08]  /*13f0*/  LDC.64 R4, c[0x0][0xb10] ;  /* 0x0002c400ff047b82 */ /* 0x000e700000000a00 */
[----:B------:R-:W2:Y:S08]  /*1400*/  LDC.64 R2, c[0x0][0xb18] ;  /* 0x0002c600ff027b82 */ /* 0x000eb00000000a00 */
[----:B------:R-:W4:Y:S08]  /*1410*/  LDC R6, c[0x0][0xb20] ;  /* 0x0002c800ff067b82 */ /* 0x000f300000000800 */
[----:B------:R-:W3:Y:S01]  /*1420*/  LDC R8, c[0x0][0xb0c] ;  /* 0x0002c300ff087b82 */ /* 0x000ee20000000800 */
[----:B-1----:R-:W-:-:S05]  /*1430*/  IMAD.HI.U32 R4, R21, R4, RZ ;  /* 0x0000000415047227 */ /* 0x002fca00078e00ff */
[----:B------:R-:W-:Y:S01]  /*1440*/  SHF.R.U32.HI R4, RZ, R5, R4 ;  /* 0x00000005ff047219 */ /* 0x000fe20000011604 */
[----:B--2---:R-:W-:Y:S01]  /*1450*/  IMAD.HI.U32 R3, R20, R3, RZ ;  /* 0x0000000314037227 */ /* 0x004fe200078e00ff */
[----:B------:R-:W-:-:S04]  /*1460*/  ISETP.NE.AND P0, PT, R2, 0x1, PT ;  /* 0x000000010200780c */ /* 0x000fc80003f05270 */
[----:B----4-:R-:W-:-:S04]  /*1470*/  SHF.R.U32.HI R3, RZ, R6, R3 ;  /* 0x00000006ff037219 */ /* 0x010fc80000011603 */
[----:B------:R-:W-:Y:S02]  /*1480*/  SEL R3, R20, R3, !P0 ;  /* 0x0000000314037207 */ /* 0x000fe40004000000 */
[----:B---3--:R-:W-:-:S04]  /*1490*/  ISETP.NE.AND P1, PT, R8, 0x1, PT ;  /* 0x000000010800780c */ /* 0x008fc80003f25270 */
[----:B------:R-:W-:-:S05]  /*14a0*/  SEL R4, R21, R4, !P1 ;  /* 0x0000000415047207 */ /* 0x000fca0004800000 */
[----:B------:R-:W-:Y:S02]  /*14b0*/  IMAD.IADD R5, R3, 0x1, -R4 ;  /* 0x0000000103057824 */ /* 0x000fe400078e0a04 */
[----:B------:R-:W-:Y:S02]  /*14c0*/  IMAD.IADD R3, R4, 0x1, -R3 ;  /* 0x0000000104037824 */ /* 0x000fe400078e0a03 */
[----:B------:R-:W-:Y:S02]  /*14d0*/  IMAD R21, R5, R8, R21 ;  /* 0x0000000805157224 */ /* 0x000fe400078e0215 */
[----:B------:R-:W-:-:S07]  /*14e0*/  IMAD R20, R3, R2, R20 ;  /* 0x0000000203147224 */ /* 0x000fce00078e0214 */
.L_x_17:
[----:B------:R-:W-:Y:S01]  /*14f0*/  BAR.SYNC.DEFER_BLOCKING 0x0 ;  /* 0x0000000000007b1d */ /* 0x000fe20000010000 */
[----:B------:R-:W-:Y:S01]  /*1500*/  UISETP.NE.AND UP1, UPT, UR8, 0x2, UPT ;  /* 0x000000020800788c */ /* 0x000fe2000bf25270 */
[----:B------:R-:W-:Y:S02]  /*1510*/  ISETP.NE.OR P5, PT, R0, 0x2, !P5 ;  /* 0x000000020000780c */ /* 0x000fe40006fa5670 */
[----:B------:R-:W-:-:S06]  /*1520*/  LOP3.LUT R2, R108, 0x1f, RZ, 0xc0, !PT ;  /* 0x0000001f6c027812 */ /* 0x000fcc00078ec0ff */
[----:B------:R-:W-:Y:S05]  /*1530*/  BRA.U UP1, `(.L_x_18) ;  /* 0x0000001901347547 */ /* 0x000fea000b800000 */
[----:B------:R-:W1:Y:S01]  /*1540*/  LDCU UR13, c[0x0][0x38c] ;  /* 0x00007180ff0d77ac */ /* 0x000e620008000800 */
[----:B------:R-:W2:Y:S01]  /*1550*/  LDC R9, c[0x0][0x370] ;  /* 0x0000dc00ff097b82 */ /* 0x000ea20000000800 */
[----:B------:R-:W-:Y:S01]  /*1560*/  PLOP3.LUT P1, PT, PT, PT, UP2, 0x80, 0x8 ;  /* 0x000000000008781c */ /* 0x000fe20003f2f028 */
[----:B------:R-:W-:Y:S01]  /*1570*/  HFMA2 R12, -RZ, RZ, 0, 0 ;  /* 0x00000000ff0c7431 */ /* 0x000fe200000001ff */
[----:B------:R-:W-:Y:S01]  /*1580*/  ISETP.EQ.OR P4, PT, R2, RZ, P5 ;  /* 0x000000ff0200720c */ /* 0x000fe20002f82670 */
[----:B------:R-:W-:Y:S01]  /*1590*/  IMAD.MOV.U32 R15, RZ, RZ, 0x1 ;  /* 0x00000001ff0f7424 */ /* 0x000fe200078e00ff */
[----:B------:R-:W-:Y:S01]  /*15a0*/  PLOP3.LUT P1, PT, P1, PT, PT, 0x8, 0x80 ;  /* 0x000000000080781c */ /* 0x000fe20000f2e170 */
[----:B------:R-:W-:Y:S01]  /*15b0*/  IMAD.MOV.U32 R14, RZ, RZ, RZ ;  /* 0x000000ffff0e7224 */ /* 0x000fe200078e00ff */
[----:B------:R-:W-:Y:S01]  /*15c0*/  MOV R8, 0x1 ;  /* 0x0000000100087802 */ /* 0x000fe20000000f00 */
[----:B------:R-:W4:Y:S01]  /*15d0*/  LDC R0, c[0x0][0x374] ;  /* 0x0000dd00ff007b82 */ /* 0x000f220000000800 */
[----:B------:R-:W-:Y:S01]  /*15e0*/  IMAD.MOV.U32 R10, RZ, RZ, RZ ;  /* 0x000000ffff0a7224 */ /* 0x000fe200078e00ff */
[----:B------:R-:W2:Y:S01]  /*15f0*/  LDCU.64 UR22, c[0x0][0x348] ;  /* 0x00006900ff1677ac */ /* 0x000ea20008000a00 */
[----:B------:R-:W-:Y:S01]  /*1600*/  UMOV UR6, URZ ;  /* 0x000000ff00067c82 */ /* 0x000fe20008000000 */
[----:B-1----:R-:W-:-:S04]  /*1610*/  UIADD3 UR5, UPT, UPT, UR13, 0x3f, URZ ;  /* 0x0000003f0d057890 */ /* 0x002fc8000fffe0ff */
[----:B------:R-:W-:-:S04]  /*1620*/  USHF.R.S32.HI UR4, URZ, 0x1f, UR5 ;  /* 0x0000001fff047899 */ /* 0x000fc80008011405 */
[----:B------:R-:W-:-:S04]  /*1630*/  ULEA.HI UR4, UR4, UR5, URZ, 0x6 ;  /* 0x0000000504047291 */ /* 0x000fc8000f8f30ff */
[----:B------:R-:W-:Y:S02]  /*1640*/  USHF.R.S32.HI UR15, URZ, 0x6, UR4 ;  /* 0x00000006ff0f7899 */ /* 0x000fe40008011404 */
[----:B------:R-:W-:Y:S02]  /*1650*/  UIADD3 UR4, UPT, UPT, UR13, -0x1, URZ ;  /* 0xffffffff0d047890 */ /* 0x000fe4000fffe0ff */
[----:B------:R-:W-:Y:S02]  /*1660*/  UISETP.LT.U32.AND UP0, UPT, UR15, 0x11, UPT ;  /* 0x000000110f00788c */ /* 0x000fe4000bf01070 */
[----:B------:R-:W-:Y:S02]  /*1670*/  UISETP.GE.U32.AND UP1, UPT, UR4, -0x7f, UPT ;  /* 0xffffff810400788c */ /* 0x000fe4000bf26070 */
[----:B------:R-:W-:Y:S02]  /*1680*/  USEL UR14, UR15, 0x11, UP0 ;  /* 0x000000110f0e7887 */ /* 0x000fe40008000000 */
[----:B------:R-:W-:-:S02]  /*1690*/  UIADD3 UR13, UPT, UPT, UR13, 0x7e, URZ ;  /* 0x0000007e0d0d7890 */ /* 0x000fc4000fffe0ff */
[----:B------:R-:W-:Y:S02]  /*16a0*/  UIADD3 UR5, UPT, UPT, UR14, -0x1, URZ ;  /* 0xffffffff0e057890 */ /* 0x000fe4000fffe0ff */
[----:B------:R-:W-:-:S03]  /*16b0*/  UIADD3 UR7, UPT, UPT, UR15, -UR14, URZ ;  /* 0x8000000e0f077290 */ /* 0x000fc6000fffe0ff */
[----:B------:R-:W-:-:S04]  /*16c0*/  @UP1 UIADD3 UR5, UPT, UPT, UR14, URZ, URZ ;  /* 0x000000ff0e051290 */ /* 0x000fc8000fffe0ff */
[----:B--2---:R-:W-:-:S12]  /*16d0*/  UIADD3 UR5, UPT, UPT, UR5, 0x1, URZ ;  /* 0x0000000105057890 */ /* 0x004fd8000fffe0ff */
.L_x_36:
[----:B------:R-:W-:Y:S01]  /*16e0*/  UISETP.NE.AND UP0, UPT, UR37, URZ, UPT ;  /* 0x000000ff2500728c */ /* 0x000fe2000bf05270 */
[----:B------:R-:W1:Y:S08]  /*16f0*/  S2UR UR37, SR_CgaCtaId ;  /* 0x00000000002579c3 */ /* 0x000e700000008800 */
[----:B------:R-:W-:Y:S05]  /*1700*/  BRA.U UP0, `(.L_x_19) ;  /* 0x0000000100347547 */ /* 0x000fea000b800000 */
[----:B------:R-:W2:Y:S01]  /*1710*/  S2R R2, SR_CgaCtaId ;  /* 0x0000000000027919 */ /* 0x000ea20000008800 */
[----:B------:R-:W-:-:S04]  /*1720*/  MOV R3, 0x400 ;  /* 0x0000040000037802 */ /* 0x000fc80000000f00 */
[----:B--2---:R-:W-:Y:S02]  /*1730*/  LEA R3, R2, R3, 0x18 ;  /* 0x0000000302037211 */ /* 0x004fe400078ec0ff */
[----:B------:R-:W-:-:S03]  /*1740*/  SHF.L.U32 R2, R8, 0x1f, RZ ;  /* 0x0000001f08027819 */ /* 0x000fc600000006ff */
[----:B------:R-:W-:-:S04]  /*1750*/  IMAD R3, R10, 0x8, R3 ;  /* 0x000000080a037824 */ /* 0x000fc800078e0203 */
[----:B------:R-:W2:Y:S02]  /*1760*/  SYNCS.PHASECHK.TRANS64.TRYWAIT P0, [R3+URZ+0x1b0], R2 ;  /* 0x0001b002030075a7 */ /* 0x000ea400080011ff */
[----:B--2---:R-:W-:Y:S05]  /*1770*/  @!P0 BRA `(.L_x_20) ;  /* 0x0000006000948947 */ /* 0x004fea0003800000 */
.L_x_119:
[----:B------:R-:W-:Y:S01]  /*1780*/  VIADD R10, R10, 0x1 ;  /* 0x000000010a0a7836 */ /* 0x000fe20000000000 */
[----:B------:R2:W-:Y:S04]  /*1790*/  SYNCS.ARRIVE.TRANS64.A1T0 RZ, [R3+URZ+0x1a0], RZ ;  /* 0x0001a0ff03ff79a7 */ /* 0x0005e800081000ff */
[----:B------:R-:W-:-:S04]  /*17a0*/  ISETP.NE.AND P0, PT, R10, 0x2, PT ;  /* 0x000000020a00780c */ /* 0x000fc80003f05270 */
[----:B------:R-:W-:Y:S02]  /*17b0*/  SEL R10, R10, RZ, P0 ;  /* 0x000000ff0a0a7207 */ /* 0x000fe40000000000 */
[----:B--2---:R-:W-:-:S04]  /*17c0*/  SEL R3, RZ, 0x1, P0 ;  /* 0x00000001ff037807 */ /* 0x004fc80000000000 */
[----:B------:R-:W-:-:S07]  /*17d0*/  LOP3.LUT R8, R8, R3, RZ, 0x3c, !PT ;  /* 0x0000000308087212 */ /* 0x000fce00078e3cff */
.L_x_19:
[----:B------:R-:W-:Y:S01]  /*17e0*/  UMOV UR4, 0x400 ;  /* 0x0000040000047882 */ /* 0x000fe20000000000 */
[----:B------:R-:W-:Y:S01]  /*17f0*/  SHF.L.U32 R2, R15, 0x1f, RZ ;  /* 0x0000001f0f027819 */ /* 0x000fe200000006ff */
[----:B-1----:R-:W-:Y:S01]  /*1800*/  ULEA UR4, UR37, UR4, 0x18 ;  /* 0x0000000425047291 */ /* 0x002fe2000f8ec0ff */
[----:B------:R-:W-:Y:S01]  /*1810*/  R2UR UR34, R21 ;  /* 0x00000000152272ca */ /* 0x000fe200000e0000 */
[----:B------:R-:W-:Y:S01]  /*1820*/  UISETP.GE.U32.AND UP0, UPT, UR13, 0x7f, UPT ;  /* 0x0000007f0d00788c */ /* 0x000fe2000bf06070 */
[----:B------:R-:W-:Y:S01]  /*1830*/  R2UR UR11, R20 ;  /* 0x00000000140b72ca */ /* 0x000fe200000e0000 */
[----:B------:R-:W-:Y:S01]  /*1840*/  ULEA UR8, UR6, UR4, 0x3 ;  /* 0x0000000406087291 */ /* 0x000fe2000f8e18ff */
[----:B------:R-:W-:-:S08]  /*1850*/  UMOV UR24, URZ ;  /* 0x000000ff00187c82 */ /* 0x000fd00008000000 */
[----:B------:R1:W2:Y:S01]  /*1860*/  SYNCS.PHASECHK.TRANS64.TRYWAIT P0, [UR8+0x88], R2 ;  /* 0x00008802ff0075a7 */ /* 0x0002a20008001108 */
[----:B------:R-:W-:Y:S02]  /*1870*/  USHF.L.U32 UR34, UR34, 0x6, URZ ;  /* 0x0000000622227899 */ /* 0x000fe400080006ff */
[----:B------:R-:W-:Y:S01]  /*1880*/  USHF.L.U32 UR11, UR11, 0x7, URZ ;  /* 0x000000070b0b7899 */ /* 0x000fe200080006ff */
[----:B------:R-:W-:Y:S11]  /*1890*/  BRA.U !UP0, `(.L_x_21) ;  /* 0x0000000108a87547 */ /* 0x000ff6000b800000 */
[----:B------:R-:W-:Y:S01]  /*18a0*/  UMOV UR16, URZ ;  /* 0x000000ff00107c82 */ /* 0x000fe20008000000 */
[----:B------:R-:W-:-:S05]  /*18b0*/  UMOV UR17, UR6 ;  /* 0x0000000600117c82 */ /* 0x000fca0008000000 */
.L_x_26:
[----:B-1----:R-:W-:Y:S01]  /*18c0*/  ULEA UR33, UR17, UR4, 0x3 ;  /* 0x0000000411217291 */ /* 0x002fe2000f8e18ff */
[----:B--2---:R-:W-:Y:S01]  /*18d0*/  @!P5 MOV R3, 0x3000 ;  /* 0x000030000003d802 */ /* 0x004fe20000000f00 */
[----:B--2---:R-:W-:Y:S10]  /*18e0*/  @P0 BRA `(.L_x_22) ;  /* 0x00000000000c0947 */ /* 0x004ff40003800000 */
[----:B------:R-:W-:-:S04]  /*18f0*/  SHF.L.U32 R5, R15, 0x1f, RZ ;  /* 0x0000001f0f057819 */ /* 0x000fc800000006ff */
[----:B------:R-:W2:Y:S02]  /*1900*/  SYNCS.PHASECHK.TRANS64.TRYWAIT P0, [UR33+0x88], R5 ;  /* 0x00008805ff0075a7 */ /* 0x000ea40008001121 */
[----:B--2---:R-:W-:Y:S05]  /*1910*/  @!P0 BRA `(.L_x_23) ;  /* 0x0000006000408947 */ /* 0x004fea0003800000 */
.L_x_22:
[----:B------:R2:W-:Y:S01]  /*1920*/  @!P5 SYNCS.ARRIVE.TRANS64 RZ, [UR33], R3 ;  /* 0x00000003ffffd9a7 */ /* 0x0005e20008000021 */
[----:B------:R-:W-:Y:S04]  /*1930*/  BSSY.RECONVERGENT B0, `(.L_x_24) ;  /* 0x0000003000007945 */ /* 0x000fe80003800200 */
[----:B------:R-:W-:Y:S05]  /*1940*/  @P4 BRA `(.L_x_25) ;  /* 0x0000000000044947 */ /* 0x000fea0003800000 */
[----:B------:R-:W-:Y:S05]  /*1950*/  BPT.TRAP 0x1 ;  /* 0x000000040000795c */ /* 0x000fea0000300000 */
.L_x_25:
[----:B------:R-:W-:Y:S05]  /*1960*/  BSYNC.RECONVERGENT B0 ;  /* 0x0000000000007941 */ /* 0x000fea0003800200 */
.L_x_24:
[----:B------:R-:W-:Y:S02]  /*1970*/  UIADD3 UR6, UPT, UPT, UR17, 0x1, URZ ;  /* 0x0000000111067890 */ /* 0x000fe4000fffe0ff */
[----:B------:R-:W-:Y:S02]  /*1980*/  ULEA UR32, UR17, UR4, 0xc ;  /* 0x0000000411207291 */ /* 0x000fe4000f8e60ff */
[----:B------:R-:W-:Y:S02]  /*1990*/  UISETP.NE.AND UP0, UPT, UR6, 0x11, UPT ;  /* 0x000000110600788c */ /* 0x000fe4000bf05270 */
[----:B------:R-:W-:Y:S02]  /*19a0*/  UIADD3 UR26, UP1, UPT, UR22, 0x80, URZ ;  /* 0x00000080161a7890 */ /* 0x000fe4000ff3e0ff */
[----:B------:R-:W-:Y:S02]  /*19b0*/  USEL UR9, URZ, 0x1, UP0 ;  /* 0x00000001ff097887 */ /* 0x000fe40008000000 */
[----:B------:R-:W-:-:S02]  /*19c0*/  USEL UR6, UR6, URZ, UP0 ;  /* 0x000000ff06067287 */ /* 0x000fc40008000000 */
[----:B------:R-:W-:Y:S02]  /*19d0*/  UIADD3 UR20, UP0, UPT, UR22, 0x180, URZ ;  /* 0x0000018016147890 */ /* 0x000fe4000ff1e0ff */
[----:B------:R-:W-:Y:S01]  /*19e0*/  ULEA UR8, UR6, UR4, 0x3 ;  /* 0x0000000406087291 */ /* 0x000fe2000f8e18ff */
[----:B------:R-:W-:Y:S01]  /*19f0*/  LOP3.LUT R15, R15, UR9, RZ, 0x3c, !PT ;  /* 0x000000090f0f7c12 */ /* 0x000fe2000f8e3cff */
[----:B------:R-:W-:Y:S02]  /*1a00*/  USHF.L.U32 UR35, UR16, 0x6, URZ ;  /* 0x0000000610237899 */ /* 0x000fe400080006ff */
[----:B------:R-:W-:Y:S01]  /*1a10*/  UIADD3.X UR27, UPT, UPT, URZ, UR23, URZ, UP1, !UPT ;  /* 0x00000017ff1b7290 */ /* 0x000fe20008ffe4ff */
[----:B-1----:R-:W-:Y:S01]  /*1a20*/  SHF.L.U32 R2, R15, 0x1f, RZ ;  /* 0x0000001f0f027819 */ /* 0x002fe200000006ff */
[----:B------:R-:W-:Y:S02]  /*1a30*/  UIADD3 UR32, UPT, UPT, UR32, 0x4400, URZ ;  /* 0x0000440020207890 */ /* 0x000fe4000fffe0ff */
[----:B------:R-:W-:Y:S01]  /*1a40*/  UIADD3.X UR21, UPT, UPT, URZ, UR23, URZ, UP0, !UPT ;  /* 0x00000017ff157290 */ /* 0x000fe200087fe4ff */
[----:B------:R1:W1:Y:S01]  /*1a50*/  SYNCS.PHASECHK.TRANS64.TRYWAIT P0, [UR8+0x88], R2 ;  /* 0x00008802ff0075a7 */ /* 0x0002620008001108 */
[----:B------:R-:W-:Y:S01]  /*1a60*/  ULEA UR8, UR17, UR4, 0xd ;  /* 0x0000000411087291 */ /* 0x000fe2000f8e68ff */
[----:B------:R-:W-:Y:S01]  /*1a70*/  UMOV UR18, 0x0 ;  /* 0x0000000000127882 */ /* 0x000fe20000000000 */
[----:B------:R-:W-:-:S02]  /*1a80*/  UMOV UR19, 0x10000000 ;  /* 0x1000000000137882 */ /* 0x000fc40000000000 */
[----:B------:R-:W-:Y:S01]  /*1a90*/  UIADD3 UR8, UPT, UPT, UR8, 0x15400, URZ ;  /* 0x0001540008087890 */ /* 0x000fe2000fffe0ff */
[----:B------:R1:W-:Y:S01]  /*1aa0*/  UTMALDG.3D [UR32], [UR26], desc[UR18] ;  /* 0x000012201a0075b4 */ /* 0x0003e20008011000 */
[----:B------:R-:W-:Y:S01]  /*1ab0*/  UMOV UR12, UR36 ;  /* 0x00000024000c7c82 */ /* 0x000fe20008000000 */
[----:B------:R-:W-:Y:S01]  /*1ac0*/  UMOV UR9, UR33 ;  /* 0x0000002100097c82 */ /* 0x000fe20008000000 */
[----:B------:R-:W-:Y:S01]  /*1ad0*/  UMOV UR10, UR35 ;  /* 0x00000023000a7c82 */ /* 0x000fe20008000000 */
[----:B------:R-:W-:Y:S01]  /*1ae0*/  UIADD3 UR16, UPT, UPT, UR16, 0x1, URZ ;  /* 0x0000000110107890 */ /* 0x000fe2000fffe0ff */
[----:B------:R-:W-:Y:S01]  /*1af0*/  UMOV UR24, UR5 ;  /* 0x0000000500187c82 */ /* 0x000fe20008000000 */
[----:B------:R-:W-:Y:S02]  /*1b00*/  UMOV UR17, UR6 ;  /* 0x0000000600117c82 */ /* 0x000fe40008000000 */
[----:B------:R1:W-:Y:S01]  /*1b10*/  UTMALDG.3D [UR8], [UR20], desc[UR18] ;  /* 0x00001208140075b4 */ /* 0x0003e20008011000 */
[----:B------:R-:W-:-:S09]  /*1b20*/  UISETP.NE.AND UP0, UPT, UR16, UR5, UPT ;  /* 0x000000051000728c */ /* 0x000fd2000bf05270 */
[----:B------:R-:W-:Y:S05]  /*1b30*/  BRA.U UP0, `(.L_x_26) ;  /* 0xfffffffd00607547 */ /* 0x000fea000b83ffff */
.L_x_21:
[----:B-1----:R-:W-:Y:S01]  /*1b40*/  ULEA UR8, UR6, UR4, 0x3 ;  /* 0x0000000406087291 */ /* 0x002fe2000f8e18ff */
[----:B------:R-:W-:Y:S01]  /*1b50*/  SHF.L.U32 R2, R15, 0x1f, RZ ;  /* 0x0000001f0f027819 */ /* 0x000fe200000006ff */
[----:B------:R-:W-:Y:S01]  /*1b60*/  @!P1 SYNCS.ARRIVE.TRANS64.A1T0 RZ, [UR4+0x138], RZ ;  /* 0x000138ffffff99a7 */ /* 0x000fe20008100004 */
[----:B------:R-:W-:-:S06]  /*1b70*/  UISETP.GT.AND UP0, UPT, UR15, UR14, UPT ;  /* 0x0000000e0f00728c */ /* 0x000fcc000bf04270 */
[----:B--2---:R1:W2:Y:S03]  /*1b80*/  SYNCS.PHASECHK.TRANS64.TRYWAIT P0, [UR8+0x88], R2 ;  /* 0x00008802ff0075a7 */ /* 0x0042a60008001108 */
[----:B------:R-:W-:Y:S05]  /*1b90*/  BRA.U !UP0, `(.L_x_27) ;  /* 0x0000000108ac7547 */ /* 0x000fea000b800000 */
[----:B------:R-:W-:Y:S01]  /*1ba0*/  UIADD3 UR21, UPT, UPT, UR7, UR24, URZ ;  /* 0x0000001807157290 */ /* 0x000fe2000fffe0ff */
[----:B------:R-:W-:-:S11]  /*1bb0*/  UMOV UR25, UR6 ;  /* 0x0000000600197c82 */ /* 0x000fd60008000000 */
.L_x_32:
[----:B-1----:R-:W-:Y:S01]  /*1bc0*/  ULEA UR17, UR25, UR4, 0x3 ;  /* 0x0000000419117291 */ /* 0x002fe2000f8e18ff */
[----:B--2---:R-:W-:Y:S01]  /*1bd0*/  @!P5 MOV R3, 0x3000 ;  /* 0x000030000003d802 */ /* 0x004fe20000000f00 */
[----:B--2---:R-:W-:Y:S10]  /*1be0*/  @P0 BRA `(.L_x_28) ;  /* 0x00000000000c0947 */ /* 0x004ff40003800000 */
[----:B------:R-:W-:-:S04]  /*1bf0*/  SHF.L.U32 R5, R15, 0x1f, RZ ;  /* 0x0000001f0f057819 */ /* 0x000fc800000006ff */
[----:B------:R-:W2:Y:S02]  /*1c00*/  SYNCS.PHASECHK.TRANS64.TRYWAIT P0, [UR17+0x88], R5 ;  /* 0x00008805ff0075a7 */ /* 0x000ea40008001111 */
[----:B--2---:R-:W-:Y:S05]  /*1c10*/  @!P0 BRA `(.L_x_29) ;  /* 0x0000005c00988947 */ /* 0x004fea0003800000 */
.L_x_28:
[----:B------:R2:W-:Y:S01]  /*1c20*/  @!P5 SYNCS.ARRIVE.TRANS64 RZ, [UR17], R3 ;  /* 0x00000003ffffd9a7 */ /* 0x0005e20008000011 */
[----:B------:R-:W-:Y:S04]  /*1c30*/  BSSY.RECONVERGENT B0, `(.L_x_30) ;  /* 0x0000003000007945 */ /* 0x000fe80003800200 */
[----:B------:R-:W-:Y:S05]  /*1c40*/  @P4 BRA `(.L_x_31) ;  /* 0x0000000000044947 */ /* 0x000fea0003800000 */
[----:B------:R-:W-:Y:S05]  /*1c50*/  BPT.TRAP 0x1 ;  /* 0x000000040000795c */ /* 0x000fea0000300000 */
.L_x_31:
[----:B------:R-:W-:Y:S05]  /*1c60*/  BSYNC.RECONVERGENT B0 ;  /* 0x0000000000007941 */ /* 0x000fea0003800200 */
.L_x_30:
        /* <DEDUP_REMOVED lines=10> */
[----:B------:R-:W-:Y:S01]  /*1d10*/  UIADD3 UR16, UPT, UPT, UR16, 0x4400, URZ ;  /* 0x0000440010107890 */ /* 0x000fe2000fffe0ff */
[----:B-1----:R-:W-:Y:S01]  /*1d20*/  SHF.L.U32 R2, R15, 0x1f, RZ ;  /* 0x0000001f0f027819 */ /* 0x002fe200000006ff */
[----:B------:R-:W-:Y:S02]  /*1d30*/  UIADD3.X UR31, UPT, UPT, URZ, UR23, URZ, UP1, !UPT ;  /* 0x00000017ff1f7290 */ /* 0x000fe40008ffe4ff */
[----:B------:R-:W-:Y:S01]  /*1d40*/  UIADD3.X UR29, UPT, UPT, URZ, UR23, URZ, UP0, !UPT ;  /* 0x00000017ff1d7290 */ /* 0x000fe200087fe4ff */
[----:B------:R1:W1:Y:S01]  /*1d50*/  SYNCS.PHASECHK.TRANS64.TRYWAIT P0, [UR8+0x88], R2 ;  /* 0x00008802ff0075a7 */ /* 0x0002620008001108 */
[----:B------:R-:W-:Y:S01]  /*1d60*/  ULEA UR8, UR25, UR4, 0xd ;  /* 0x0000000419087291 */ /* 0x000fe2000f8e68ff */
[----:B------:R-:W-:Y:S01]  /*1d70*/  UMOV UR26, 0x0 ;  /* 0x00000000001a7882 */ /* 0x000fe20000000000 */
[----:B------:R-:W-:-:S02]  /*1d80*/  UMOV UR27, 0x10000000 ;  /* 0x10000000001b7882 */ /* 0x000fc40000000000 */
[----:B------:R-:W-:Y:S01]  /*1d90*/  UIADD3 UR8, UPT, UPT, UR8, 0x15400, URZ ;  /* 0x0001540008087890 */ /* 0x000fe2000fffe0ff */
[----:B------:R-:W-:Y:S01]  /*1da0*/  UMOV UR18, UR34 ;  /* 0x0000002200127c82 */ /* 0x000fe20008000000 */
[----:B------:R-:W-:Y:S01]  /*1db0*/  UMOV UR20, UR36 ;  /* 0x0000002400147c82 */ /* 0x000fe20008000000 */
[----:B------:R-:W-:Y:S01]  /*1dc0*/  UMOV UR12, UR36 ;  /* 0x00000024000c7c82 */ /* 0x000fe20008000000 */
[----:B------:R-:W-:Y:S01]  /*1dd0*/  UMOV UR9, UR17 ;  /* 0x0000001100097c82 */ /* 0x000fe20008000000 */
[----:B------:R-:W-:Y:S01]  /*1de0*/  UMOV UR10, UR19 ;  /* 0x00000013000a7c82 */ /* 0x000fe20008000000 */
[----:B------:R1:W-:Y:S01]  /*1df0*/  UTMALDG.3D [UR16], [UR30], desc[UR26] ;  /* 0x00001a101e0075b4 */ /* 0x0003e20008011000 */
[----:B------:R-:W-:Y:S01]  /*1e00*/  UIADD3 UR24, UPT, UPT, UR24, 0x1, URZ ;  /* 0x0000000118187890 */ /* 0x000fe2000fffe0ff */
[----:B------:R-:W-:-:S03]  /*1e10*/  UMOV UR25, UR6 ;  /* 0x0000000600197c82 */ /* 0x000fc60008000000 */
[----:B------:R-:W-:Y:S01]  /*1e20*/  UISETP.NE.AND UP0, UPT, UR24, UR21, UPT ;  /* 0x000000151800728c */ /* 0x000fe2000bf05270 */
[----:B------:R1:W-:Y:S08]  /*1e30*/  UTMALDG.3D [UR8], [UR28], desc[UR26] ;  /* 0x00001a081c0075b4 */ /* 0x0003f00008011000 */
[----:B------:R-:W-:Y:S05]  /*1e40*/  BRA.U UP0, `(.L_x_32) ;  /* 0xfffffffd005c7547 */ /* 0x000fea000b83ffff */
.L_x_27:
[----:B-1----:R-:W-:Y:S01]  /*1e50*/  LEA R2, R14, UR4, 0x3 ;  /* 0x000000040e027c11 */ /* 0x002fe2000f8e18ff */
[----:B------:R-:W-:Y:S01]  /*1e60*/  NOP ;  /* 0x0000000000007918 */ /* 0x000fe20000000000 */
[----:B--2---:R-:W-:Y:S02]  /*1e70*/  SHF.L.U32 R3, R12, 0x1f, RZ ;  /* 0x0000001f0c037819 */ /* 0x004fe400000006ff */
[----:B------:R-:W-:Y:S02]  /*1e80*/  LEA R4, R14, UR4, 0x4 ;  /* 0x000000040e047c11 */ /* 0x000fe4000f8e20ff */
[----:B------:R-:W1:Y:S02]  /*1e90*/  SYNCS.PHASECHK.TRANS64.TRYWAIT P0, [R2+URZ+0x140], R3 ;  /* 0x00014003020075a7 */ /* 0x000e6400080011ff */
[----:B-1----:R-:W-:Y:S05]  /*1ea0*/  @!P0 BRA `(.L_x_33) ;  /* 0x0000005c000c8947 */ /* 0x002fea0003800000 */
.L_x_122:
[----:B------:R-:W2:Y:S01]  /*1eb0*/  LDS.128 R4, [R4+0x1d0] ;  /* 0x0001d00004047984 */ /* 0x000ea20000000c00 */
[----:B---3--:R-:W-:Y:S01]  /*1ec0*/  ISETP.GE.AND P0, PT, R40, 0x1, PT ;  /* 0x000000012800780c */ /* 0x008fe20003f06270 */
[----:B-1----:R-:W-:Y:S01]  /*1ed0*/  VIADD R2, R2, 0x150 ;  /* 0x0000015002027836 */ /* 0x002fe20000000000 */
[----:B------:R-:W-:Y:S01]  /*1ee0*/  @!PT LDS RZ, [RZ] ;  /* 0x00000000fffff984 */ /* 0x000fe20000000800 */
[----:B------:R-:W-:Y:S01]  /*1ef0*/  @!PT LDS RZ, [RZ] ;  /* 0x00000000fffff984 */ /* 0x000fe20000000800 */
[----:B------:R-:W-:Y:S01]  /*1f00*/  @!PT LDS RZ, [RZ] ;  /* 0x00000000fffff984 */ /* 0x000fe20000000800 */
[----:B------:R-:W-:Y:S01]  /*1f10*/  @!PT LDS RZ, [RZ] ;  /* 0x00000000fffff984 */ /* 0x000fe20000000800 */
[----:B------:R1:W-:Y:S06]  /*1f20*/  MEMBAR.ALL.CTA ;  /* 0x0000000000007992 */ /* 0x0003ec0000008000 */
[----:B-1----:R-:W1:Y:S01]  /*1f30*/  FENCE.VIEW.ASYNC.S ;  /* 0x00000000000073c6 */ /* 0x002e620000000000 */
[----:B------:R-:W-:-:S04]  /*1f40*/  PRMT R2, RZ, 0x654, R2 ;  /* 0x00000654ff027816 */ /* 0x000fc80000000002 */
[----:B-1----:R1:W-:Y:S01]  /*1f50*/  SYNCS.ARRIVE.TRANS64.RED.A1T0 RZ, [R2+URZ], RZ ;  /* 0x000000ff02ff79a7 */ /* 0x0023e200081004ff */
[----:B--2---:R-:W-:-:S13]  /*1f60*/  LOP3.LUT P2, RZ, R6, 0x1, RZ, 0xc0, !PT ;  /* 0x0000000106ff7812 */ /* 0x004fda000784c0ff */
[----:B------:R-:W-:Y:S01]  /*1f70*/  @P2 SHF.R.U32.HI R3, RZ, 0x10, R5 ;  /* 0x00000010ff032819 */ /* 0x000fe20000011605 */
[----:B------:R-:W-:Y:S01]  /*1f80*/  VOTEU.ANY UP0, P2 ;  /* 0x0000000000ff7886 */ /* 0x000fe20001000100 */
[----:B------:R-:W-:Y:S02]  /*1f90*/  @P2 MOV R13, R4 ;  /* 0x00000004000d2202 */ /* 0x000fe40000000f00 */
[----:B------:R-:W-:Y:S02]  /*1fa0*/  @P2 R2UR.BROADCAST UR8, R3 ;  /* 0x00000000030822ca */ /* 0x000fe400008e0000 */
[----:B------:R-:W-:-:S11]  /*1fb0*/  @P2 LOP3.LUT R11, R5, 0xffff, RZ, 0xc0, !PT ;  /* 0x0000ffff050b2812 */ /* 0x000fd600078ec0ff */
[----:B------:R-:W-:Y:S01]  /*1fc0*/  @UP0 UMOV UR36, UR8 ;  /* 0x0000000800240c82 */ /* 0x000fe20008000000 */
[----:B-1----:R-:W-:Y:S05]  /*1fd0*/  @!P0 BRA `(.L_x_34) ;  /* 0x0000000000b88947 */ /* 0x002fea0003800000 */
[----:B------:R-:W4:Y:S01]  /*1fe0*/  LDC.64 R4, c[0x0][0xb18] ;  /* 0x0002c600ff047b82 */ /* 0x000f220000000a00 */
[----:B------:R-:W-:-:S07]  /*1ff0*/  ISETP.NE.AND P3, PT, R40, 0x1, PT ;  /* 0x000000012800780c */ /* 0x000fce0003f65270 */
[----:B------:R-:W1:Y:S08]  /*2000*/  LDC.64 R6, c[0x0][0xb10] ;  /* 0x0002c400ff067b82 */ /* 0x000e700000000a00 */
[----:B------:R-:W2:Y:S08]  /*2010*/  LDC R16, c[0x0][0xb20] ;  /* 0x0002c800ff107b82 */ /* 0x000eb00000000800 */
[----:B------:R-:W3:Y:S01]  /*2020*/  LDC R18, c[0x0][0xb0c] ;  /* 0x0002c300ff127b82 */ /* 0x000ee20000000800 */
[----:B----4-:R-:W-:Y:S01]  /*2030*/  IMAD.HI.U32 R17, R0, R5, RZ ;  /* 0x0000000500117227 */ /* 0x010fe200078e00ff */
[----:B------:R-:W-:-:S03]  /*2040*/  ISETP.NE.AND P0, PT, R4, 0x1, PT ;  /* 0x000000010400780c */ /* 0x000fc60003f05270 */
[----:B------:R-:W-:-:S03]  /*2050*/  IMAD.HI.U32 R5, R11, R5, RZ ;  /* 0x000000050b057227 */ /* 0x000fc600078e00ff */
[----:B------:R-:W4:Y:S01]  /*2060*/  LDC.64 R2, c[0x0][0xb28] ;  /* 0x0002ca00ff027b82 */ /* 0x000f220000000a00 */
[----:B-1----:R-:W-:-:S04]  /*2070*/  IMAD.HI.U32 R20, R9, R6, RZ ;  /* 0x0000000609147227 */ /* 0x002fc800078e00ff */
[----:B------:R-:W-:Y:S01]  /*2080*/  IMAD.HI.U32 R22, R13, R6, RZ ;  /* 0x000000060d167227 */ /* 0x000fe200078e00ff */
[----:B------:R-:W-:Y:S02]  /*2090*/  SHF.R.U32.HI R20, RZ, R7, R20 ;  /* 0x00000007ff147219 */ /* 0x000fe40000011614 */
[-C--:B--2---:R-:W-:Y:S02]  /*20a0*/  SHF.R.U32.HI R17, RZ, R16.reuse, R17 ;  /* 0x00000010ff117219 */ /* 0x084fe40000011611 */
[----:B------:R-:W-:Y:S02]  /*20b0*/  SHF.R.U32.HI R16, RZ, R16, R5 ;  /* 0x00000010ff107219 */ /* 0x000fe40000011605 */
[----:B------:R-:W-:Y:S02]  /*20c0*/  SEL R17, R0, R17, !P0 ;  /* 0x0000001100117207 */ /* 0x000fe40004000000 */
[----:B------:R-:W-:Y:S02]  /*20d0*/  SHF.R.U32.HI R22, RZ, R7, R22 ;  /* 0x00000007ff167219 */ /* 0x000fe40000011616 */
[----:B---3--:R-:W-:-:S02]  /*20e0*/  ISETP.NE.AND P1, PT, R18, 0x1, PT ;  /* 0x000000011200780c */ /* 0x008fc40003f25270 */
[----:B------:R-:W-:Y:S02]  /*20f0*/  SEL R5, R11, R16, !P0 ;  /* 0x000000100b057207 */ /* 0x000fe40004000000 */
[----:B------:R-:W-:Y:S02]  /*2100*/  SEL R19, R9, R20, !P1 ;  /* 0x0000001409137207 */ /* 0x000fe40004800000 */
[----:B------:R-:W-:Y:S01]  /*2110*/  SEL R7, R13, R22, !P1 ;  /* 0x000000160d077207 */ /* 0x000fe20004800000 */
[----:B----4-:R-:W-:-:S04]  /*2120*/  IMAD.HI.U32 R20, R17, R2, RZ ;  /* 0x0000000211147227 */ /* 0x010fc800078e00ff */
[----:B------:R-:W-:Y:S01]  /*2130*/  IMAD.HI.U32 R6, R19, R2, RZ ;  /* 0x0000000213067227 */ /* 0x000fe200078e00ff */
[----:B------:R-:W-:-:S04]  /*2140*/  @P3 SHF.R.U32.HI R17, RZ, R3, R20 ;  /* 0x00000003ff113219 */ /* 0x000fc80000011614 */
        /* <DEDUP_REMOVED lines=8> */
[----:B------:R-:W-:-:S04]  /*21d0*/  @!P0 IMAD.HI.U32 R16, R7, R2, RZ ;  /* 0x0000000207108227 */ /* 0x000fc800078e00ff */
[----:B------:R-:W-:Y:S01]  /*21e0*/  IMAD.MOV R2, RZ, RZ, -R6 ;  /* 0x000000ffff027224 */ /* 0x000fe200078e0a06 */
[----:B------:R-:W-:-:S03]  /*21f0*/  @!P0 SHF.R.U32.HI R16, RZ, R3, R16 ;  /* 0x00000003ff108219 */ /* 0x000fc60000011610 */
[----:B------:R-:W-:Y:S01]  /*2200*/  IMAD R2, R40, R2, R5 ;  /* 0x0000000228027224 */ /* 0x000fe200078e0205 */
[----:B------:R-:W-:Y:S02]  /*2210*/  @!P0 SEL R3, R7, R16, !P3 ;  /* 0x0000001007038207 */ /* 0x000fe40005800000 */
[----:B------:R-:W-:-:S03]  /*2220*/  IADD3 R16, PT, PT, -R5, RZ, RZ ;  /* 0x000000ff05107210 */ /* 0x000fc60007ffe1ff */
[--C-:B------:R-:W-:Y:S02]  /*2230*/  @!P0 IMAD.IADD R6, R6, 0x1, -R3.reuse ;  /* 0x0000000106068824 */ /* 0x100fe400078e0a03 */
[----:B------:R-:W-:Y:S01]  /*2240*/  @!P0 IMAD R3, R2, R19, R3 ;  /* 0x0000001302038224 */ /* 0x000fe200078e0203 */
[----:B------:R-:W-:Y:S01]  /*2250*/  IADD3 R2, PT, PT, -R7, RZ, RZ ;  /* 0x000000ff07027210 */ /* 0x000fe20007ffe1ff */
[----:B------:R-:W-:Y:S02]  /*2260*/  @!P0 IMAD R5, R40, R6, R7 ;  /* 0x0000000628058224 */ /* 0x000fe400078e0207 */
[----:B------:R-:W-:Y:S02]  /*2270*/  IMAD R11, R4, R16, R11 ;  /* 0x00000010040b7224 */ /* 0x000fe400078e020b */
[----:B------:R-:W-:Y:S02]  /*2280*/  @!P0 IMAD.MOV.U32 R7, RZ, RZ, R3 ;  /* 0x000000ffff078224 */ /* 0x000fe400078e0003 */
[----:B------:R-:W-:-:S02]  /*2290*/  IMAD R2, R18, R2, R13 ;  /* 0x0000000212027224 */ /* 0x000fc400078e020d */
[----:B------:R-:W-:Y:S02]  /*22a0*/  IMAD R11, R5, R4, R11 ;  /* 0x00000004050b7224 */ /* 0x000fe400078e020b */
[----:B------:R-:W-:Y:S02]  /*22b0*/  IMAD R13, R7, R18, R2 ;  /* 0x00000012070d7224 */ /* 0x000fe400078e0202 */
.L_x_34:
[----:B------:R-:W1:Y:S02]  /*22c0*/  LDCU UR8, c[0x0][0xb30] ;  /* 0x00016600ff0877ac */ /* 0x000e640008000800 */
[----:B-1----:R-:W-:-:S09]  /*22d0*/  UISETP.NE.AND UP0, UPT, UR8, 0x1, UPT ;  /* 0x000000010800788c */ /* 0x002fd2000bf05270 */
[----:B------:R-:W-:Y:S05]  /*22e0*/  BRA.U UP0, `(.L_x_35) ;  /* 0x0000000100407547 */ /* 0x000fea000b800000 */
[----:B------:R-:W1:Y:S08]  /*22f0*/  LDC.64 R4, c[0x0][0xb10] ;  /* 0x0002c400ff047b82 */ /* 0x000e700000000a00 */
[----:B------:R-:W2:Y:S08]  /*2300*/  LDC.64 R2, c[0x0][0xb18] ;  /* 0x0002c600ff027b82 */ /* 0x000eb00000000a00 */
[----:B------:R-:W3:Y:S08]  /*2310*/  LDC R6, c[0x0][0xb20] ;  /* 0x0002c800ff067b82 */ /* 0x000ef00000000800 */
[----:B------:R-:W4:Y:S01]  /*2320*/  LDC R16, c[0x0][0xb0c] ;  /* 0x0002c300ff107b82 */ /* 0x000f220000000800 */
[----:B-1----:R-:W-:-:S05]  /*2330*/  IMAD.HI.U32 R4, R13, R4, RZ ;  /* 0x000000040d047227 */ /* 0x002fca00078e00ff */
[----:B------:R-:W-:Y:S01]  /*2340*/  SHF.R.U32.HI R4, RZ, R5, R4 ;  /* 0x00000005ff047219 */ /* 0x000fe20000011604 */
[----:B--2---:R-:W-:Y:S01]  /*2350*/  IMAD.HI.U32 R3, R11, R3, RZ ;  /* 0x000000030b037227 */ /* 0x004fe200078e00ff */
[----:B------:R-:W-:-:S04]  /*2360*/  ISETP.NE.AND P0, PT, R2, 0x1, PT ;  /* 0x000000010200780c */ /* 0x000fc80003f05270 */
[----:B---3--:R-:W-:-:S04]  /*2370*/  SHF.R.U32.HI R6, RZ, R6, R3 ;  /* 0x00000006ff067219 */ /* 0x008fc80000011603 */
[----:B------:R-:W-:Y:S02]  /*2380*/  SEL R3, R11, R6, !P0 ;  /* 0x000000060b037207 */ /* 0x000fe40004000000 */
[----:B----4-:R-:W-:-:S04]  /*2390*/  ISETP.NE.AND P1, PT, R16, 0x1, PT ;  /* 0x000000011000780c */ /* 0x010fc80003f25270 */
[----:B------:R-:W-:-:S05]  /*23a0*/  SEL R4, R13, R4, !P1 ;  /* 0x000000040d047207 */ /* 0x000fca0004800000 */
[----:B------:R-:W-:Y:S02]  /*23b0*/  IMAD.IADD R5, R3, 0x1, -R4 ;  /* 0x0000000103057824 */ /* 0x000fe400078e0a04 */
[----:B------:R-:W-:Y:S02]  /*23c0*/  IMAD.IADD R3, R4, 0x1, -R3 ;  /* 0x0000000104037824 */ /* 0x000fe400078e0a03 */
[----:B------:R-:W-:Y:S02]  /*23d0*/  IMAD R13, R5, R16, R13 ;  /* 0x00000010050d7224 */ /* 0x000fe400078e020d */
[----:B------:R-:W-:-:S07]  /*23e0*/  IMAD R11, R3, R2, R11 ;  /* 0x00000002030b7224 */ /* 0x000fce00078e020b */
.L_x_35:
[----:B------:R-:W-:Y:S01]  /*23f0*/  VIADD R14, R14, 0x1 ;  /* 0x000000010e0e7836 */ /* 0x000fe20000000000 */
[----:B------:R-:W-:Y:S01]  /*2400*/  PLOP3.LUT P1, PT, PT, PT, PT, 0x80, 0x8 ;  /* 0x000000000008781c */ /* 0x000fe20003f2f070 */
[----:B------:R-:W-:Y:S02]  /*2410*/  IMAD.IADD R21, R13, 0x1, R96 ;  /* 0x000000010d157824 */ /* 0x000fe400078e0260 */
[----:B------:R-:W-:Y:S01]  /*2420*/  IMAD.IADD R20, R11, 0x1, R94 ;  /* 0x000000010b147824 */ /* 0x000fe200078e025e */
[----:B------:R-:W-:-:S04]  /*2430*/  ISETP.NE.AND P0, PT, R14, 0x2, PT ;  /* 0x000000020e00780c */ /* 0x000fc80003f05270 */
[----:B------:R-:W-:Y:S02]  /*2440*/  SEL R3, RZ, 0x1, P0 ;  /* 0x00000001ff037807 */ /* 0x000fe40000000000 */
[----:B------:R-:W-:Y:S02]  /*2450*/  SEL R14, R14, RZ, P0 ;  /* 0x000000ff0e0e7207 */ /* 0x000fe40000000000 */
[----:B------:R-:W-:Y:S01]  /*2460*/  LOP3.LUT R12, R12, R3, RZ, 0x3c, !PT ;  /* 0x000000030c0c7212 */ /* 0x000fe200078e3cff */
[----:B------:R-:W-:Y:S06]  /*2470*/  @P2 BRA `(.L_x_36) ;  /* 0xfffffff000982947 */ /* 0x000fec000383ffff */
[----:B------:R-:W-:Y:S01]  /*2480*/  UIADD3 UR4, UPT, UPT, UR4, 0x88, URZ ;  /* 0x0000008804047890 */ /* 0x000fe2000fffe0ff */
[----:B------:R-:W-:-:S03]  /*2490*/  SHF.L.U32 R3, R15, 0x1f, RZ ;  /* 0x0000001f0f037819 */ /* 0x000fc600000006ff */
[----:B------:R-:W-:-:S09]  /*24a0*/  ULEA UR5, UR6, UR4, 0x3 ;  /* 0x0000000406057291 */ /* 0x000fd2000f8e18ff */
[----:B------:R-:W1:Y:S02]  /*24b0*/  SYNCS.PHASECHK.TRANS64.TRYWAIT P0, [UR5], R3 ;  /* 0x00000003ff0075a7 */ /* 0x000e640008001105 */
[----:B-1----:R-:W-:Y:S05]  /*24c0*/  @!P0 BRA `(.L_x_37) ;  /* 0x0000005400988947 */ /* 0x002fea0003800000 */
.L_x_124:
[----:B------:R-:W-:-:S04]  /*24d0*/  UIADD3 UR6, UPT, UPT, UR6, 0x1, URZ ;  /* 0x0000000106067890 */ /* 0x000fc8000fffe0ff */
[----:B------:R-:W-:-:S04]  /*24e0*/  UISETP.NE.AND UP0, UPT, UR6, 0x11, UPT ;  /* 0x000000110600788c */ /* 0x000fc8000bf05270 */
[----:B------:R-:W-:Y:S02]  /*24f0*/  USEL UR7, URZ, 0x1, UP0 ;  /* 0x00000001ff077887 */ /* 0x000fe40008000000 */
[----:B------:R-:W-:-:S04]  /*2500*/  USEL UR6, UR6, URZ, UP0 ;  /* 0x000000ff06067287 */ /* 0x000fc80008000000 */
[----:B------:R-:W-:Y:S01]  /*2510*/  ULEA UR5, UR6, UR4, 0x3 ;  /* 0x0000000406057291 */ /* 0x000fe2000f8e18ff */
[----:B------:R-:W-:-:S04]  /*2520*/  LOP3.LUT R2, R15, UR7, RZ, 0x3c, !PT ;  /* 0x000000070f027c12 */ /* 0x000fc8000f8e3cff */
[----:B-1----:R-:W-:-:S04]  /*2530*/  SHF.L.U32 R3, R2, 0x1f, RZ ;  /* 0x0000001f02037819 */ /* 0x002fc800000006ff */
[----:B------:R-:W1:Y:S02]  /*2540*/  SYNCS.PHASECHK.TRANS64.TRYWAIT P0, [UR5], R3 ;  /* 0x00000003ff0075a7 */ /* 0x000e640008001105 */
[----:B-1----:R-:W-:Y:S05]  /*2550*/  @!P0 BRA `(.L_x_38) ;  /* 0x00000054008c8947 */ /* 0x002fea0003800000 */
.L_x_126:
        /* <DEDUP_REMOVED lines=9> */
.L_x_128:
        /* <DEDUP_REMOVED lines=9> */
.L_x_130:
        /* <DEDUP_REMOVED lines=9> */
.L_x_132:
        /* <DEDUP_REMOVED lines=9> */
.L_x_134:
        /* <DEDUP_REMOVED lines=9> */
.L_x_136:
        /* <DEDUP_REMOVED lines=9> */
.L_x_138:
        /* <DEDUP_REMOVED lines=9> */
.L_x_140:
        /* <DEDUP_REMOVED lines=9> */
.L_x_142:
        /* <DEDUP_REMOVED lines=9> */
.L_x_144:
        /* <DEDUP_REMOVED lines=9> */
.L_x_146:
        /* <DEDUP_REMOVED lines=9> */
.L_x_148:
        /* <DEDUP_REMOVED lines=9> */
.L_x_150:
        /* <DEDUP_REMOVED lines=9> */
.L_x_152:
        /* <DEDUP_REMOVED lines=9> */
.L_x_154:
[----:B------:R-:W-:-:S04]  /*2d40*/  UIADD3 UR6, UPT, UPT, UR6, 0x1, URZ ;  /* 0x0000000106067890 */ /* 0x000fc8000fffe0ff */
[----:B------:R-:W-:-:S04]  /*2d50*/  UISETP.NE.AND UP0, UPT, UR6, 0x11, UPT ;  /* 0x000000110600788c */ /* 0x000fc8000bf05270 */
[----:B------:R-:W-:Y:S02]  /*2d60*/  USEL UR5, URZ, 0x1, UP0 ;  /* 0x00000001ff057887 */ /* 0x000fe40008000000 */
[----:B------:R-:W-:-:S04]  /*2d70*/  USEL UR6, UR6, URZ, UP0 ;  /* 0x000000ff06067287 */ /* 0x000fc80008000000 */
[----:B------:R-:W-:Y:S01]  /*2d80*/  ULEA UR6, UR6, UR4, 0x3 ;  /* 0x0000000406067291 */ /* 0x000fe2000f8e18ff */
[----:B-1----:R-:W-:-:S04]  /*2d90*/  LOP3.LUT R3, R2, UR5, RZ, 0x3c, !PT ;  /* 0x0000000502037c12 */ /* 0x002fc8000f8e3cff */
[----:B------:R-:W-:Y:S01]  /*2da0*/  SHF.L.U32 R3, R3, 0x1f, RZ ;  /* 0x0000001f03037819 */ /* 0x000fe200000006ff */
[----:B----4-:R-:W-:-:S07]  /*2db0*/  IMAD.U32 R0, RZ, RZ, UR6 ;  /* 0x00000006ff007e24 */ /* 0x010fce000f8e00ff */
.L_x_53:
[----:B-1----:R1:W2:Y:S02]  /*2dc0*/  SYNCS.PHASECHK.TRANS64.TRYWAIT P0, [R0+URZ], R3 ;  /* 0x00000003000075a7 */ /* 0x0022a400080011ff */
[----:B--2---:R-:W-:Y:S05]  /*2dd0*/  @!P0 NANOSLEEP.SYNCS 0x989680 ;  /* 0x009896800000895d */ /* 0x004fea0003900000 */
[----:B------:R-:W2:Y:S02]  /*2de0*/  @!P0 SYNCS.PHASECHK.TRANS64 P0, [R0+URZ], R3 ;  /* 0x00000003000085a7 */ /* 0x000ea400080010ff */
[----:B--2---:R-:W-:Y:S05]  /*2df0*/  @P0 EXIT ;  /* 0x000000000000094d */ /* 0x004fea0003800000 */
[----:B------:R-:W-:Y:S05]  /*2e00*/  BRA `(.L_x_53) ;  /* 0xfffffffc00ec7947 */ /* 0x000fea000383ffff */
.L_x_18:
[----:B------:R-:W-:-:S04]  /*2e10*/  UISETP.NE.AND UP1, UPT, UR37, URZ, UPT ;  /* 0x000000ff2500728c */ /* 0x000fc8000bf25270 */
[----:B------:R-:W-:-:S09]  /*2e20*/  UISETP.NE.OR UP1, UPT, UR8, 0x1, UP1 ;  /* 0x000000010800788c */ /* 0x000fd20008f25670 */
[----:B------:R-:W-:Y:S05]  /*2e30*/  BRA.U UP1, `(.L_x_54) ;  /* 0x0000000501487547 */ /* 0x000fea000b800000 */
[----:B------:R-:W-:Y:S01]  /*2e40*/  ISETP.NE.AND P2, PT, R2, RZ, PT ;  /* 0x000000ff0200720c */ /* 0x000fe20003f45270 */
[----:B------:R-:W-:Y:S01]  /*2e50*/  IMAD.MOV.U32 R12, RZ, RZ, 0x1 ;  /* 0x00000001ff0c7424 */ /* 0x000fe200078e00ff */
[----:B------:R-:W-:Y:S02]  /*2e60*/  CS2R R10, SRZ ;  /* 0x00000000000a7805 */ /* 0x000fe4000001ff00 */
[----:B------:R-:W-:Y:S01]  /*2e70*/  CS2R R8, SRZ ;  /* 0x0000000000087805 */ /* 0x000fe2000001ff00 */
[----:B------:R-:W-:Y:S01]  /*2e80*/  UMOV UR4, 0x400 ;  /* 0x0000040000047882 */ /* 0x000fe20000000000 */
[----:B------:R-:W-:Y:S01]  /*2e90*/  UMOV UR6, URZ ;  /* 0x000000ff00067c82 */ /* 0x000fe20008000000 */
[----:B------:R-:W-:-:S12]  /*2ea0*/  ULEA UR37, UR37, UR4, 0x18 ;  /* 0x0000000425257291 */ /* 0x000fd8000f8ec0ff */
.L_x_58:
[----:B------:R-:W-:Y:S02]  /*2eb0*/  LEA R0, R8, UR37, 0x3 ;  /* 0x0000002508007c11 */ /* 0x000fe4000f8e18ff */
[----:B------:R-:W-:-:S03]  /*2ec0*/  SHF.L.U32 R5, R9, 0x1f, RZ ;  /* 0x0000001f09057819 */ /* 0x000fc600000006ff */
[----:B------:R-:W-:Y:S01]  /*2ed0*/  VIADD R4, R0, 0x1b0 ;  /* 0x000001b000047836 */ /* 0x000fe20000000000 */
[----:B------:R-:W1:Y:S02]  /*2ee0*/  SYNCS.PHASECHK.TRANS64.TRYWAIT P0, [R0+URZ+0x1a0], R5 ;  /* 0x0001a005000075a7 */ /* 0x000e6400080011ff */
[----:B-1----:R-:W-:Y:S05]  /*2ef0*/  @!P0 BRA `(.L_x_55) ;  /* 0x00000050008c8947 */ /* 0x002fea0003800000 */
.L_x_155:
[----:B------:R-:W-:Y:S01]  /*2f00*/  ULEA UR5, UR6, UR37, 0x3 ;  /* 0x0000002506057291 */ /* 0x000fe2000f8e18ff */
[----:B------:R-:W-:Y:S02]  /*2f10*/  PRMT R4, RZ, 0x654, R4 ;  /* 0x00000654ff047816 */ /* 0x000fe40000000004 */
[----:B-1----:R-:W-:Y:S01]  /*2f20*/  SHF.L.U32 R5, R12, 0x1f, RZ ;  /* 0x0000001f0c057819 */ /* 0x002fe200000006ff */
[----:B------:R-:W-:Y:S01]  /*2f30*/  UIADD3 UR4, UPT, UPT, UR5, 0x140, URZ ;  /* 0x0000014005047890 */ /* 0x000fe2000fffe0ff */
[----:B------:R1:W-:Y:S05]  /*2f40*/  SYNCS.ARRIVE.TRANS64.RED.A1T0 RZ, [R4+URZ], RZ ;  /* 0x000000ff04ff79a7 */ /* 0x0003ea00081004ff */
[----:B------:R-:W-:Y:S01]  /*2f50*/  IMAD.U32 R7, RZ, RZ, UR4 ;  /* 0x00000004ff077e24 */ /* 0x000fe2000f8e00ff */
[----:B------:R-:W2:Y:S04]  /*2f60*/  SYNCS.PHASECHK.TRANS64.TRYWAIT P0, [UR5+0x150], R5 ;  /* 0x00015005ff0075a7 */ /* 0x000ea80008001105 */
[----:B------:R-:W-:Y:S01]  /*2f70*/  PRMT R6, R2, 0x654, R7 ;  /* 0x0000065402067816 */ /* 0x000fe20000000007 */
[----:B-1----:R-:W-:Y:S01]  /*2f80*/  @!P2 IMAD.MOV.U32 R4, RZ, RZ, 0x10 ;  /* 0x00000010ff04a424 */ /* 0x002fe200078e00ff */
[----:B--2---:R-:W-:Y:S06]  /*2f90*/  @!P0 BRA `(.L_x_56) ;  /* 0x0000005000788947 */ /* 0x004fec0003800000 */
.L_x_157:
[----:B------:R-:W-:Y:S01]  /*2fa0*/  ULEA UR4, UR6, UR37, 0x4 ;  /* 0x0000002506047291 */ /* 0x000fe2000f8e20ff */
[----:B------:R-:W-:Y:S01]  /*2fb0*/  SEL R3, R6, R3, !P2 ;  /* 0x0000000306037207 */ /* 0x000fe20005000000 */
[----:B------:R-:W-:Y:S01]  /*2fc0*/  UIADD3 UR5, UPT, UPT, UR5, 0x140, URZ ;  /* 0x0000014005057890 */ /* 0x000fe2000fffe0ff */
[----:B-1----:R-:W-:Y:S01]  /*2fd0*/  LEA R0, R11, UR37, 0x3 ;  /* 0x000000250b007c11 */ /* 0x002fe2000f8e18ff */
[----:B------:R-:W-:Y:S01]  /*2fe0*/  UIADD3 UR4, UPT, UPT, UR4, 0x1d0, URZ ;  /* 0x000001d004047890 */ /* 0x000fe2000fffe0ff */
[----:B------:R-:W-:Y:S01]  /*2ff0*/  SHF.L.U32 R5, R10, 0x1f, RZ ;  /* 0x0000001f0a057819 */ /* 0x000fe200000006ff */
[----:B------:R1:W-:Y:S01]  /*3000*/  @!P2 SYNCS.ARRIVE.TRANS64.RED RZ, [R3+URZ], R4 ;  /* 0x0000000403ffa9a7 */ /* 0x0003e200080004ff */
[----:B------:R-:W-:Y:S01]  /*3010*/  UIADD3 UR6, UPT, UPT, UR6, 0x1, URZ ;  /* 0x0000000106067890 */ /* 0x000fe2000fffe0ff */
[----:B------:R-:W-:-:S03]  /*3020*/  VIADD R8, R8, 0x1 ;  /* 0x0000000108087836 */ /* 0x000fc60000000000 */
[----:B------:R-:W-:Y:S02]  /*3030*/  UISETP.NE.AND UP0, UPT, UR6, 0x2, UPT ;  /* 0x000000020600788c */ /* 0x000fe4000bf05270 */
[----:B------:R-:W-:Y:S06]  /*3040*/  UGETNEXTWORKID.BROADCAST [UR4], [UR5] ;  /* 0x00000000040073ca */ /* 0x000fec0008000100 */
[----:B------:R-:W-:Y:S01]  /*3050*/  USEL UR4, URZ, 0x1, UP0 ;  /* 0x00000001ff047887 */ /* 0x000fe20008000000 */
[----:B------:R-:W-:Y:S01]  /*3060*/  ISETP.NE.AND P0, PT, R8, 0x2, PT ;  /* 0x000000020800780c */ /* 0x000fe20003f05270 */
[----:B------:R-:W-:Y:S01]  /*3070*/  USEL UR6, UR6, URZ, UP0 ;  /* 0x000000ff06067287 */ /* 0x000fe20008000000 */
[----:B------:R-:W2:Y:S03]  /*3080*/  SYNCS.PHASECHK.TRANS64.TRYWAIT P1, [R0+URZ+0x140], R5 ;  /* 0x00014005000075a7 */ /* 0x000ea600080211ff */
[----:B------:R-:W-:Y:S01]  /*3090*/  LOP3.LUT R12, R12, UR4, RZ, 0x3c, !PT ;  /* 0x000000040c0c7c12 */ /* 0x000fe2000f8e3cff */
[----:B-12---:R-:W-:Y:S07]  /*30a0*/  @!P1 BRA `(.L_x_57) ;  /* 0x00000050004c9947 */ /* 0x006fee0003800000 */
.L_x_158:
[C---:B------:R-:W-:Y:S01]  /*30b0*/  LEA R4, R11.reuse, UR37, 0x4 ;  /* 0x000000250b047c11 */ /* 0x040fe2000f8e20ff */
[----:B-1----:R-:W-:Y:S01]  /*30c0*/  VIADD R0, R0, 0x150 ;  /* 0x0000015000007836 */ /* 0x002fe20000000000 */
[----:B------:R-:W-:Y:S01]  /*30d0*/  SEL R8, R8, RZ, P0 ;  /* 0x000000ff08087207 */ /* 0x000fe20000000000 */
[----:B------:R-:W-:-:S03]  /*30e0*/  VIADD R11, R11, 0x1 ;  /* 0x000000010b0b7836 */ /* 0x000fc60000000000 */
[----:B------:R-:W1:Y:S01]  /*30f0*/  LDS.128 R4, [R4+0x1d0] ;  /* 0x0001d00004047984 */ /* 0x000e620000000c00 */
[----:B------:R-:W-:Y:S02]  /*3100*/  PRMT R0, RZ, 0x654, R0 ;  /* 0x00000654ff007816 */ /* 0x000fe40000000000 */
[C---:B------:R-:W-:Y:S01]  /*3110*/  ISETP.NE.AND P1, PT, R11.reuse, 0x2, PT ;  /* 0x000000020b00780c */ /* 0x040fe20003f25270 */
[----:B------:R-:W-:Y:S01]  /*3120*/  @!PT LDS RZ, [RZ] ;  /* 0x00000000fffff984 */ /* 0x000fe20000000800 */
[----:B------:R-:W-:Y:S01]  /*3130*/  @!PT LDS RZ, [RZ] ;  /* 0x00000000fffff984 */ /* 0x000fe20000000800 */
[----:B------:R-:W-:Y:S01]  /*3140*/  @!PT LDS RZ, [RZ] ;  /* 0x00000000fffff984 */ /* 0x000fe20000000800 */
[----:B------:R-:W-:Y:S01]  /*3150*/  @!PT LDS RZ, [RZ] ;  /* 0x00000000fffff984 */ /* 0x000fe20000000800 */
[----:B------:R2:W-:Y:S06]  /*3160*/  MEMBAR.ALL.CTA ;  /* 0x0000000000007992 */ /* 0x0005ec0000008000 */
[----:B--2---:R-:W2:Y:S01]  /*3170*/  FENCE.VIEW.ASYNC.S ;  /* 0x00000000000073c6 */ /* 0x004ea20000000000 */
[----:B------:R-:W-:Y:S01]  /*3180*/  SEL R11, R11, RZ, P1 ;  /* 0x000000ff0b0b7207 */ /* 0x000fe20000800000 */
[----:B--2---:R2:W-:Y:S01]  /*3190*/  SYNCS.ARRIVE.TRANS64.RED.A1T0 RZ, [R0+URZ], RZ ;  /* 0x000000ff00ff79a7 */ /* 0x0045e200081004ff */
[----:B-1----:R-:W-:-:S02]  /*31a0*/  LOP3.LUT P3, RZ, R6, 0x1, RZ, 0xc0, !PT ;  /* 0x0000000106ff7812 */ /* 0x002fc4000786c0ff */
[----:B------:R-:W-:-:S04]  /*31b0*/  SEL R5, RZ, 0x1, P1 ;  /* 0x00000001ff057807 */ /* 0x000fc80000800000 */
[----:B------:R-:W-:Y:S02]  /*31c0*/  LOP3.LUT R10, R10, R5, RZ, 0x3c, !PT ;  /* 0x000000050a0a7212 */ /* 0x000fe400078e3cff */
[----:B--2---:R-:W-:-:S04]  /*31d0*/  SEL R0, RZ, 0x1, P0 ;  /* 0x00000001ff007807 */ /* 0x004fc80000000000 */
[----:B------:R-:W-:Y:S01]  /*31e0*/  LOP3.LUT R9, R9, R0, RZ, 0x3c, !PT ;  /* 0x0000000009097212 */ /* 0x000fe200078e3cff */
[----:B------:R-:W-:Y:S06]  /*31f0*/  @P3 BRA `(.L_x_58) ;  /* 0xfffffffc002c3947 */ /* 0x000fec000383ffff */
[----:B------:R-:W-:Y:S01]  /*3200*/  ULEA UR5, UR6, UR37, 0x3 ;  /* 0x0000002506057291 */ /* 0x000fe2000f8e18ff */
[----:B------:R-:W-:-:S08]  /*3210*/  SHF.L.U32 R3, R12, 0x1f, RZ ;  /* 0x0000001f0c037819 */ /* 0x000fd000000006ff */
[----:B------:R-:W1:Y:S02]  /*3220*/  SYNCS.PHASECHK.TRANS64 P0, [UR5+0x150], R3 ;  /* 0x00015003ff0075a7 */ /* 0x000e640008001005 */
[----:B-1----:R-:W-:Y:S05]  /*3230*/  @P0 BRA `(.L_x_59) ;  /* 0x0000000000080947 */ /* 0x002fea0003800000 */
[----:B------:R-:W1:Y:S02]  /*3240*/  SYNCS.PHASECHK.TRANS64.TRYWAIT P0, [UR5+0x150], R3 ;  /* 0x00015003ff0075a7 */ /* 0x000e640008001105 */
[----:B-1----:R-:W-:Y:S05]  /*3250*/  @!P0 BRA `(.L_x_60) ;  /* 0x0000004c00f48947 */ /* 0x002fea0003800000 */
.L_x_59:
[----:B------:R-:W-:-:S04]  /*3260*/  UIADD3 UR4, UPT, UPT, UR6, 0x1, URZ ;  /* 0x0000000106047890 */ /* 0x000fc8000fffe0ff */
[----:B------:R-:W-:-:S04]  /*3270*/  UISETP.NE.AND UP0, UPT, UR4, 0x2, UPT ;  /* 0x000000020400788c */ /* 0x000fc8000bf05270 */
[----:B------:R-:W-:Y:S02]  /*3280*/  USEL UR7, URZ, 0x1, UP0 ;  /* 0x00000001ff077887 */ /* 0x000fe40008000000 */
[----:B------:R-:W-:-:S04]  /*3290*/  USEL UR4, UR4, URZ, UP0 ;  /* 0x000000ff04047287 */ /* 0x000fc80008000000 */
[----:B------:R-:W-:Y:S01]  /*32a0*/  ULEA UR4, UR4, UR37, 0x3 ;  /* 0x0000002504047291 */ /* 0x000fe2000f8e18ff */
[----:B-1----:R-:W-:-:S04]  /*32b0*/  LOP3.LUT R3, R12, UR7, RZ, 0x3c, !PT ;  /* 0x000000070c037c12 */ /* 0x002fc8000f8e3cff */
[----:B------:R-:W-:-:S04]  /*32c0*/  SHF.L.U32 R0, R3, 0x1f, RZ ;  /* 0x0000001f03007819 */ /* 0x000fc800000006ff */
[----:B------:R-:W1:Y:S02]  /*32d0*/  SYNCS.PHASECHK.TRANS64 P0, [UR4+0x150], R0 ;  /* 0x00015000ff0075a7 */ /* 0x000e640008001004 */
[----:B-1----:R-:W-:Y:S05]  /*32e0*/  @P0 EXIT ;  /* 0x000000000000094d */ /* 0x002fea0003800000 */
[----:B------:R-:W-:Y:S02]  /*32f0*/  SHF.L.U32 R3, R3, 0x1f, RZ ;  /* 0x0000001f03037819 */ /* 0x000fe400000006ff */
[----:B------:R-:W-:-:S07]  /*3300*/  MOV R0, UR4 ;  /* 0x0000000400007c02 */ /* 0x000fce0008000f00 */
.L_x_61:
[----:B-1----:R1:W2:Y:S02]  /*3310*/  SYNCS.PHASECHK.TRANS64.TRYWAIT P0, [R0+URZ+0x150], R3 ;  /* 0x00015003000075a7 */ /* 0x0022a400080011ff */
[----:B--2---:R-:W-:Y:S05]  /*3320*/  @!P0 NANOSLEEP.SYNCS 0x989680 ;  /* 0x009896800000895d */ /* 0x004fea0003900000 */
[----:B------:R-:W2:Y:S02]  /*3330*/  @!P0 SYNCS.PHASECHK.TRANS64 P0, [R0+URZ+0x150], R3 ;  /* 0x00015003000085a7 */ /* 0x000ea400080010ff */
[----:B--2---:R-:W-:Y:S05]  /*3340*/  @P0 EXIT ;  /* 0x000000000000094d */ /* 0x004fea0003800000 */
[----:B------:R-:W-:Y:S05]  /*3350*/  BRA `(.L_x_61) ;  /* 0xfffffffc00ec7947 */ /* 0x000fea000383ffff */
.L_x_54:
[----:B------:R-:W-:-:S09]  /*3360*/  UISETP.NE.AND UP1, UPT, UR8, URZ, UPT ;  /* 0x000000ff0800728c */ /* 0x000fd2000bf25270 */
[----:B------:R-:W-:Y:S05]  /*3370*/  BRA.U UP1, `(.L_x_62) ;  /* 0x0000000d01907547 */ /* 0x000fea000b800000 */
[----:B------:R-:W-:Y:S01]  /*3380*/  UMOV UR4, 0x40 ;  /* 0x0000004000047882 */ /* 0x000fe20000000000 */
[----:B------:R-:W-:Y:S01]  /*3390*/  NOP ;  /* 0x0000000000007918 */ /* 0x000fe20000000000 */
[----:B------:R-:W-:Y:S01]  /*33a0*/  ULEA UR4, UR37, UR4, 0x18 ;  /* 0x0000000425047291 */ /* 0x000fe2000f8ec0ff */
[----:B------:R-:W-:Y:S02]  /*33b0*/  UMOV UR5, 0x400 ;  /* 0x0000040000057882 */ /* 0x000fe40000000000 */
[----:B------:R-:W-:-:S06]  /*33c0*/  ULEA UR37, UR37, UR5, 0x18 ;  /* 0x0000000525257291 */ /* 0x000fcc000f8ec0ff */
[----:B------:R-:W1:Y:S02]  /*33d0*/  LDS.U8 R0, [UR4+0x1c] ;  /* 0x00001c04ff007984 */ /* 0x000e640008000000 */
[----:B-1----:R-:W-:-:S13]  /*33e0*/  ISETP.NE.AND P0, PT, R0, RZ, PT ;  /* 0x000000ff0000720c */ /* 0x002fda0003f05270 */
[----:B------:R-:W-:Y:S05]  /*33f0*/  @P0 BRA `(.L_x_63) ;  /* 0x0000000000580947 */ /* 0x000fea0003800000 */
[----:B------:R-:W-:-:S13]  /*3400*/  ELECT P0, URZ, PT ;  /* 0x0000000000ff782f */ /* 0x000fda0003800000 */
[----:B------:R-:W-:Y:S05]  /*3410*/  @!P0 BRA `(.L_x_64) ;  /* 0x0000000000608947 */ /* 0x000fea0003800000 */
[----:B------:R-:W-:Y:S01]  /*3420*/  UMOV UR5, 0x10 ;  /* 0x0000001000057882 */ /* 0x000fe20000000000 */
[----:B------:R-:W-:Y:S01]  /*3430*/  HFMA2 R0, -RZ, RZ, 0, 5.9604644775390625e-08 ;  /* 0x00000001ff007431 */ /* 0x000fe200000001ff */
[----:B------:R-:W-:-:S03]  /*3440*/  MOV R2, 0xffff ;  /* 0x0000ffff00027802 */ /* 0x000fc60000000f00 */
[----:B------:R-:W-:Y:S04]  /*3450*/  DEPBAR.LE SB1, 0x36 ;  /* 0x00009d800000791a */ /* 0x000fe80000000000 */
[----:B------:R-:W1:Y:S02]  /*3460*/  UTCATOMSWS.FIND_AND_SET.ALIGN UP0, UR5, UR5 ;  /* 0x00000005000575e3 */ /* 0x000e640008000800 */
[----:B-1----:R-:W-:Y:S01]  /*3470*/  MOV R3, UR5 ;  /* 0x0000000500037c02 */ /* 0x002fe20008000f00 */
[----:B------:R-:W-:Y:S06]  /*3480*/  BRA.U UP0, `(.L_x_65) ;  /* 0x0000000100187547 */ /* 0x000fec000b800000 */
.L_x_66:
[----:B------:R-:W-:Y:S05]  /*3490*/  NANOSLEEP 0x64 ;  /* 0x000000640000795d */ /* 0x000fea0003800000 */
[----:B------:R-:W-:-:S05]  /*34a0*/  UMOV UR5, 0x10 ;  /* 0x0000001000057882 */ /* 0x000fca0000000000 */
[----:B------:R-:W-:Y:S04]  /*34b0*/  DEPBAR.LE SB1, 0x36 ;  /* 0x00009d800000791a */ /* 0x000fe80000000000 */
[----:B------:R-:W1:Y:S02]  /*34c0*/  UTCATOMSWS.FIND_AND_SET.ALIGN UP0, UR5, UR5 ;  /* 0x00000005000575e3 */ /* 0x000e640008000800 */
[----:B-1----:R-:W-:Y:S01]  /*34d0*/  MOV R3, UR5 ;  /* 0x0000000500037c02 */ /* 0x002fe20008000f00 */
[----:B------:R-:W-:Y:S05]  /*34e0*/  BRA.U !UP0, `(.L_x_66) ;  /* 0xfffffffd08e87547 */ /* 0x000fea000b83ffff */
.L_x_65:
[-C--:B------:R-:W-:Y:S02]  /*34f0*/  SHF.L.U32 R2, R2, R3.reuse, RZ ;  /* 0x0000000302027219 */ /* 0x080fe400000006ff */
[----:B------:R-:W-:Y:S01]  /*3500*/  SHF.L.U32 R0, R0, R3, RZ ;  /* 0x0000000300007219 */ /* 0x000fe200000006ff */
[----:B------:R-:W-:Y:S02]  /*3510*/  IMAD.SHL.U32 R3, R3, 0x20, RZ ;  /* 0x0000002003037824 */ /* 0x000fe400078e00ff */
[----:B------:R1:W-:Y:S04]  /*3520*/  ATOMS.OR RZ, [UR4+0x14], R2 ;  /* 0x00001402ffff798c */ /* 0x0003e8000b000004 */
[----:B------:R1:W-:Y:S04]  /*3530*/  ATOMS.OR RZ, [UR4+0x18], R0 ;  /* 0x00001800ffff798c */ /* 0x0003e8000b000004 */
[----:B------:R1:W-:Y:S01]  /*3540*/  STS [UR37+0x1f0], R3 ;  /* 0x0001f003ff007988 */ /* 0x0003e20008000825 */
[----:B------:R-:W-:Y:S05]  /*3550*/  BRA `(.L_x_64) ;  /* 0x0000000000107947 */ /* 0x000fea0003800000 */
.L_x_63:
[----:B------:R-:W-:Y:S02]  /*3560*/  MOV R0, 0xffffffff ;  /* 0xffffffff00007802 */ /* 0x000fe40000000f00 */
[----:B------:R-:W-:-:S03]  /*3570*/  MOV R2, 0x35a0 ;  /* 0x000035a000027802 */ /* 0x000fc60000000f00 */
[----:B------:R1:W-:Y:S04]  /*3580*/  STS [UR37+0x1f0], R0 ;  /* 0x0001f000ff007988 */ /* 0x0003e80008000825 */
[----:B-1-3-5:R-:W-:Y:S05]  /*3590*/  CALL.REL.NOINC `($__internal_1_$__cuda_sm10x_tcgen05_guardrail_trap_phase_invalid_during_alloc) ;  /* 0x0000005000b07944 */ /* 0x02afea0003c00000 */
.L_x_64:
[----:B------:R-:W-:Y:S05]  /*35a0*/  WARPSYNC.ALL ;  /* 0x0000000000007948 */ /* 0x000fea0003800000 */
[----:B------:R-:W2:Y:S01]  /*35b0*/  S2UR UR6, SR_CgaCtaId ;  /* 0x00000000000679c3 */ /* 0x000ea20000008800 */
[----:B------:R-:W-:Y:S01]  /*35c0*/  UMOV UR4, 0x400 ;  /* 0x0000040000047882 */ /* 0x000fe20000000000 */
[----:B------:R-:W-:-:S06]  /*35d0*/  NOP ;  /* 0x0000000000007918 */ /* 0x000fcc0000000000 */
[----:B------:R-:W-:Y:S06]  /*35e0*/  BAR.ARV 0x6, 0xa0 ;  /* 0x0182800000007b1d */ /* 0x000fec0000002000 */
[----:B------:R-:W4:Y:S01]  /*35f0*/  LDCU UR7, c[0x0][0x38c] ;  /* 0x00007180ff0777ac */ /* 0x000f220008000800 */
[----:B------:R-:W-:Y:S01]  /*3600*/  IMAD.MOV.U32 R11, RZ, RZ, 0x1 ;  /* 0x00000001ff0b7424 */ /* 0x000fe200078e00ff */
[----:B------:R-:W-:Y:S01]  /*3610*/  CS2R R8, SRZ ;  /* 0x0000000000087805 */ /* 0x000fe2000001ff00 */
[----:B------:R-:W-:Y:S01]  /*3620*/  IMAD.MOV.U32 R10, RZ, RZ, RZ ;  /* 0x000000ffff0a7224 */ /* 0x000fe200078e00ff */
[----:B------:R-:W-:Y:S01]  /*3630*/  UMOV UR17, URZ ;  /* 0x000000ff00117c82 */ /* 0x000fe20008000000 */
[----:B------:R-:W-:Y:S01]  /*3640*/  UMOV UR16, URZ ;  /* 0x000000ff00107c82 */ /* 0x000fe20008000000 */
[----:B------:R-:W-:Y:S01]  /*3650*/  UMOV UR22, 0x0 ;  /* 0x0000000000167882 */ /* 0x000fe20000000000 */
[----:B------:R-:W-:Y:S01]  /*3660*/  UMOV UR23, 0x4208490 ;  /* 0x0420849000177882 */ /* 0x000fe20000000000 */
[----:B------:R-:W-:Y:S01]  /*3670*/  UMOV UR20, 0x0 ;  /* 0x0000000000147882 */ /* 0x000fe20000000000 */
[----:B------:R-:W-:Y:S01]  /*3680*/  UMOV UR21, 0x4208490 ;  /* 0x0420849000157882 */ /* 0x000fe20000000000 */
[----:B--2---:R-:W-:Y:S01]  /*3690*/  ULEA UR6, UR6, UR4, 0x18 ;  /* 0x0000000406067291 */ /* 0x004fe2000f8ec0ff */
[----:B------:R-:W2:Y:S03]  /*36a0*/  LDCU UR4, c[0x0][0x38c] ;  /* 0x00007180ff0477ac */ /* 0x000ea60008000800 */
[----:B------:R-:W-:-:S02]  /*36b0*/  UIADD3 UR11, UPT, UPT, UR6, 0x15400, URZ ;  /* 0x00015400060b7890 */ /* 0x000fc4000fffe0ff */
[----:B----4-:R-:W-:-:S03]  /*36c0*/  UIADD3 UR7, UPT, UPT, UR7, 0x3f, URZ ;  /* 0x0000003f07077890 */ /* 0x010fc6000fffe0ff */
[----:B-1----:R-:W1:Y:S01]  /*36d0*/  LDS R0, [UR6+0x1f0] ;  /* 0x0001f006ff007984 */ /* 0x002e620008000800 */
[----:B------:R-:W-:Y:S02]  /*36e0*/  UIADD3 UR18, UPT, UPT, UR6, 0x4400, URZ ;  /* 0x0000440006127890 */ /* 0x000fe4000fffe0ff */
[----:B------:R-:W-:Y:S02]  /*36f0*/  USHF.R.S32.HI UR5, URZ, 0x1f, UR7 ;  /* 0x0000001fff057899 */ /* 0x000fe40008011407 */
[----:B------:R-:W-:Y:S02]  /*3700*/  USHF.R.U32.HI UR11, URZ, 0x4, UR11 ;  /* 0x00000004ff0b7899 */ /* 0x000fe4000801160b */
[----:B------:R-:W-:Y:S02]  /*3710*/  ULEA.HI UR5, UR5, UR7, URZ, 0x6 ;  /* 0x0000000705057291 */ /* 0x000fe4000f8f30ff */
[----:B------:R-:W-:Y:S02]  /*3720*/  USHF.R.U32.HI UR18, URZ, 0x4, UR18 ;  /* 0x00000004ff127899 */ /* 0x000fe40008011612 */
[----:B------:R-:W-:-:S02]  /*3730*/  USHF.R.S32.HI UR5, URZ, 0x6, UR5 ;  /* 0x00000006ff057899 */ /* 0x000fc40008011405 */
[----:B------:R-:W-:Y:S02]  /*3740*/  ULOP3.LUT UR11, UR11, 0x3fff, URZ, 0xc0, !UPT ;  /* 0x00003fff0b0b7892 */ /* 0x000fe4000f8ec0ff */
[----:B------:R-:W-:Y:S02]  /*3750*/  UISETP.LT.AND UP0, UPT, UR5, 0x1, UPT ;  /* 0x000000010500788c */ /* 0x000fe4000bf01270 */
[----:B------:R-:W-:Y:S02]  /*3760*/  ULOP3.LUT UR18, UR18, 0x3fff, URZ, 0xc0, !UPT ;  /* 0x00003fff12127892 */ /* 0x000fe4000f8ec0ff */
[----:B------:R-:W-:Y:S02]  /*3770*/  USEL UR10, UR5, 0x1, !UP0 ;  /* 0x00000001050a7887 */ /* 0x000fe4000c000000 */
[----:B------:R-:W-:Y:S02]  /*3780*/  ULOP3.LUT UR11, UR11, 0x10000, URZ, 0xfc, !UPT ;  /* 0x000100000b0b7892 */ /* 0x000fe4000f8efcff */
[----:B------:R-:W-:-:S02]  /*3790*/  UIADD3 UR10, UPT, UPT, -UR10, URZ, URZ ;  /* 0x000000ff0a0a7290 */ /* 0x000fc4000fffe1ff */
[----:B--2---:R-:W-:Y:S01]  /*37a0*/  UISETP.GE.AND UP3, UPT, UR4, 0x1, UPT ;  /* 0x000000010400788c */ /* 0x004fe2000bf66270 */
[----:B-1----:R-:W-:-:S15]  /*37b0*/  R2UR UR19, R0 ;  /* 0x00000000001372ca */ /* 0x002fde00000e0000 */
.L_x_73:
[----:B------:R-:W-:Y:S02]  /*37c0*/  LEA R0, R10, UR6, 0x3 ;  /* 0x000000060a007c11 */ /* 0x000fe4000f8e18ff */
[----:B------:R-:W-:Y:S02]  /*37d0*/  SHF.L.U32 R5, R9, 0x1f, RZ ;  /* 0x0000001f09057819 */ /* 0x000fe400000006ff */
[----:B------:R-:W-:Y:S01]  /*37e0*/  PLOP3.LUT P0, PT, PT, PT, UP3, 0x80, 0x8 ;  /* 0x000000000008781c */ /* 0x000fe20003f0f038 */
[----:B------:R-:W-:Y:S01]  /*37f0*/  VIADD R3, R0, 0x150 ;  /* 0x0000015000037836 */ /* 0x000fe20000000000 */
[----:B-1----:R-:W1:Y:S02]  /*3800*/  SYNCS.PHASECHK.TRANS64.TRYWAIT P1, [R0+URZ+0x140], R5 ;  /* 0x00014005000075a7 */ /* 0x002e6400080211ff */
[----:B-1--4-:R-:W-:Y:S09]  /*3810*/  @!P1 BRA `(.L_x_67) ;  /* 0x00000048009c9947 */ /* 0x012ff20003800000 */
.L_x_160:
[----:B------:R-:W-:Y:S01]  /*3820*/  LEA R4, R10, UR6, 0x4 ;  /* 0x000000060a047c11 */ /* 0x000fe2000f8e20ff */
[----:B------:R-:W-:Y:S01]  /*3830*/  @UP3 ULEA UR4, UR16, UR6, 0x3 ;  /* 0x0000000610043291 */ /* 0x000fe2000f8e18ff */
[----:B------:R-:W-:Y:S01]  /*3840*/  PLOP3.LUT P2, PT, PT, PT, PT, 0x80, 0x8 ;  /* 0x000000000008781c */ /* 0x000fe20003f4f070 */
[----:B------:R-:W-:Y:S01]  /*3850*/  ULEA UR8, UR17, UR6, 0x3 ;  /* 0x0000000611087291 */ /* 0x000fe2000f8e18ff */
[----:B------:R-:W-:Y:S02]  /*3860*/  PRMT R3, RZ, 0x654, R3 ;  /* 0x00000654ff037816 */ /* 0x000fe40000000003 */
[----:B-1----:R-:W1:Y:S01]  /*3870*/  LDS.128 R4, [R4+0x1d0] ;  /* 0x0001d00004047984 */ /* 0x002e620000000c00 */
[----:B------:R-:W-:Y:S02]  /*3880*/  @P0 SHF.L.U32 R2, R8, 0x1f, RZ ;  /* 0x0000001f08020819 */ /* 0x000fe400000006ff */
[----:B------:R-:W-:Y:S01]  /*3890*/  SHF.L.U32 R0, R11, 0x1f, RZ ;  /* 0x0000001f0b007819 */ /* 0x000fe200000006ff */
[----:B------:R-:W-:Y:S01]  /*38a0*/  @!PT LDS RZ, [RZ] ;  /* 0x00000000fffff984 */ /* 0x000fe20000000800 */
[----:B------:R-:W-:Y:S01]  /*38b0*/  @!PT LDS RZ, [RZ] ;  /* 0x00000000fffff984 */ /* 0x000fe20000000800 */
[----:B------:R-:W-:Y:S01]  /*38c0*/  @!PT LDS RZ, [RZ] ;  /* 0x00000000fffff984 */ /* 0x000fe20000000800 */
[----:B------:R-:W-:Y:S01]  /*38d0*/  @!PT LDS RZ, [RZ] ;  /* 0x00000000fffff984 */ /* 0x000fe20000000800 */
[----:B------:R2:W-:Y:S06]  /*38e0*/  MEMBAR.ALL.CTA ;  /* 0x0000000000007992 */ /* 0x0005ec0000008000 */
[----:B--2---:R-:W2:Y:S02]  /*38f0*/  FENCE.VIEW.ASYNC.S ;  /* 0x00000000000073c6 */ /* 0x004ea40000000000 */
[----:B--2---:R2:W-:Y:S01]  /*3900*/  SYNCS.ARRIVE.TRANS64.RED.A1T0 RZ, [R3+URZ], RZ ;  /* 0x000000ff03ff79a7 */ /* 0x0045e200081004ff */
[----:B------:R2:W4:Y:S01]  /*3910*/  @P0 SYNCS.PHASECHK.TRANS64.TRYWAIT P2, [UR4], R2 ;  /* 0x00000002ff0005a7 */ /* 0x0005220008041104 */
[----:B------:R-:W-:Y:S01]  /*3920*/  ULEA.HI UR4, UR17, UR17, URZ, 0x1 ;  /* 0x0000001111047291 */ /* 0x000fe2000f8f08ff */
[----:B-1----:R-:W-:-:S03]  /*3930*/  LOP3.LUT P1, RZ, R6, 0x1, RZ, 0xc0, !PT ;  /* 0x0000000106ff7812 */ /* 0x002fc6000782c0ff */
[----:B------:R-:W-:Y:S02]  /*3940*/  USHF.L.U32 UR9, UR4, 0x6, URZ ;  /* 0x0000000604097899 */ /* 0x000fe400080006ff */
[----:B------:R-:W-:Y:S02]  /*3950*/  ULOP3.LUT UR4, UR4, 0xffe, URZ, 0xc0, !UPT ;  /* 0x00000ffe04047892 */ /* 0x000fe4000f8ec0ff */
[----:B------:R-:W-:Y:S02]  /*3960*/  ULOP3.LUT UR9, UR9, 0xffffff80, URZ, 0xc0, !UPT ;  /* 0xffffff8009097892 */ /* 0x000fe4000f8ec0ff */
[----:B------:R-:W-:Y:S02]  /*3970*/  UIADD3 UR4, UPT, UPT, -UR4, UR17, URZ ;  /* 0x0000001104047290 */ /* 0x000fe4000fffe1ff */
[----:B------:R-:W-:Y:S01]  /*3980*/  UIADD3 UR9, UPT, UPT, UR19, UR9, URZ ;  /* 0x0000000913097290 */ /* 0x000fe2000fffe0ff */
[----:B------:R-:W1:Y:S03]  /*3990*/  SYNCS.PHASECHK.TRANS64.TRYWAIT P0, [UR8+0x180], R0 ;  /* 0x00018000ff0075a7 */ /* 0x000e660008001108 */
[----:B------:R-:W-:Y:S01]  /*39a0*/  ULEA UR9, UR4, UR9, 0x14 ;  /* 0x0000000904097291 */ /* 0x000fe2000f8ea0ff */
[----:B-12-4-:R-:W-:Y:S11]  /*39b0*/  @!P0 BRA `(.L_x_68) ;  /* 0x0000004800488947 */ /* 0x016ff60003800000 */
.L_x_162:
[----:B------:R-:W-:Y:S01]  /*39c0*/  IADD3 R10, PT, PT, R10, 0x1, RZ ;  /* 0x000000010a0a7810 */ /* 0x000fe20007ffe0ff */
[----:B------:R-:W-:Y:S06]  /*39d0*/  BRA.U !UP3, `(.L_x_69) ;  /* 0x000000010b987547 */ /* 0x000fec000b800000 */
[----:B------:R-:W-:Y:S01]  /*39e0*/  UPLOP3.LUT UP4, UPT, UPT, UPT, UPT, 0x40, 0x4 ;  /* 0x000000000004789c */ /* 0x000fe20003f8e870 */
[----:B------:R-:W-:Y:S01]  /*39f0*/  UMOV UR15, UR10 ;  /* 0x0000000a000f7c82 */ /* 0x000fe20008000000 */
[----:B------:R-:W-:Y:S01]  /*3a00*/  UMOV UR14, UR5 ;  /* 0x00000005000e7c82 */ /* 0x000fe20008000000 */
[----:B------:R-:W-:-:S08]  /*3a10*/  UMOV UR13, UR16 ;  /* 0x00000010000d7c82 */ /* 0x000fd00008000000 */
.L_x_72:
[----:B------:R-:W-:Y:S02]  /*3a20*/  UIADD3 UR15, UPT, UPT, UR15, 0x1, URZ ;  /* 0x000000010f0f7890 */ /* 0x000fe4000fffe0ff */
[----:B--2---:R-:W-:Y:S02]  /*3a30*/  ULEA UR7, UR13, UR6, 0x3 ;  /* 0x000000060d077291 */ /* 0x004fe4000f8e18ff */
[----:B------:R-:W-:Y:S01]  /*3a40*/  UISETP.NE.AND UP0, UPT, UR15, URZ, UPT ;  /* 0x000000ff0f00728c */ /* 0x000fe2000bf05270 */
[----:B----4-:R-:W-:Y:S10]  /*3a50*/  @P2 BRA `(.L_x_70) ;  /* 0x00000000000c2947 */ /* 0x010ff40003800000 */
[----:B-1----:R-:W-:Y:S04]  /*3a60*/  SHF.L.U32 R3, R8, 0x1f, RZ ;  /* 0x0000001f08037819 */ /* 0x002fe800000006ff */
[----:B------:R-:W1:Y:S02]  /*3a70*/  SYNCS.PHASECHK.TRANS64.TRYWAIT P0, [UR7], R3 ;  /* 0x00000003ff0075a7 */ /* 0x000e640008001107 */
[----:B-1----:R-:W-:Y:S05]  /*3a80*/  @!P0 BRA `(.L_x_71) ;  /* 0x00000048002c8947 */ /* 0x002fea0003800000 */
.L_x_70:
[----:B------:R-:W-:Y:S01]  /*3a90*/  UISETP.NE.AND UP1, UPT, UR14, 0x1, UPT ;  /* 0x000000010e00788c */ /* 0x000fe2000bf25270 */
[----:B------:R-:W-:Y:S01]  /*3aa0*/  PLOP3.LUT P2, PT, PT, PT, PT, 0x80, 0x8 ;  /* 0x000000000008781c */ /* 0x000fe20003f4f070 */
[----:B------:R-:W-:Y:S02]  /*3ab0*/  UIADD3 UR16, UPT, UPT, UR13, 0x1, URZ ;  /* 0x000000010d107890 */ /* 0x000fe4000fffe0ff */
[----:B------:R-:W-:Y:S02]  /*3ac0*/  ULEA UR24, UR13, UR18, 0x8 ;  /* 0x000000120d187291 */ /* 0x000fe4000f8e40ff */
[----:B------:R-:W-:Y:S01]  /*3ad0*/  UISETP.NE.AND UP2, UPT, UR16, 0x11, UPT ;  /* 0x000000111000788c */ /* 0x000fe2000bf45270 */
[----:B------:R-:W-:Y:S01]  /*3ae0*/  PLOP3.LUT P0, PT, PT, PT, UP1, 0x80, 0x8 ;  /* 0x000000000008781c */ /* 0x000fe20003f0f018 */
[----:B------:R-:W-:Y:S02]  /*3af0*/  ULEA UR26, UR13, UR11, 0x9 ;  /* 0x0000000b0d1a7291 */ /* 0x000fe4000f8e48ff */
[----:B------:R-:W-:Y:S02]  /*3b00*/  USEL UR12, URZ, 0x1, UP2 ;  /* 0x00000001ff0c7887 */ /* 0x000fe40009000000 */
[----:B------:R-:W-:Y:S02]  /*3b10*/  USEL UR16, UR16, URZ, UP2 ;  /* 0x000000ff10107287 */ /* 0x000fe40009000000 */
[----:B------:R-:W-:Y:S02]  /*3b20*/  UIADD3 UR30, UPT, UPT, UR24, 0x80, URZ ;  /* 0x00000080181e7890 */ /* 0x000fe4000fffe0ff */
[----:B------:R-:W-:Y:S01]  /*3b30*/  @UP1 ULEA UR4, UR16, UR6, 0x3 ;  /* 0x0000000610041291 */ /* 0x000fe2000f8e18ff */
[----:B------:R-:W-:Y:S01]  /*3b40*/  LOP3.LUT R8, R8, UR12, RZ, 0x3c, !PT ;  /* 0x0000000c08087c12 */ /* 0x000fe2000f8e3cff */
[----:B------:R-:W-:Y:S02]  /*3b50*/  UIADD3 UR28, UPT, UPT, UR26, 0x2, URZ ;  /* 0x000000021a1c7890 */ /* 0x000fe4000fffe0ff */
[----:B------:R-:W-:Y:S01]  /*3b60*/  UIADD3 UR7, UPT, UPT, UR7, 0x88, URZ ;  /* 0x0000008807077890 */ /* 0x000fe2000fffe0ff */
[----:B-1----:R-:W-:Y:S01]  /*3b70*/  @P0 SHF.L.U32 R0, R8, 0x1f, RZ ;  /* 0x0000001f08000819 */ /* 0x002fe200000006ff */
[----:B------:R-:W-:Y:S01]  /*3b80*/  UMOV UR25, 0x80004020 ;  /* 0x8000402000197882 */ /* 0x000fe20000000000 */
[----:B------:R-:W-:Y:S01]  /*3b90*/  UMOV UR27, 0x80004020 ;  /* 0x80004020001b7882 */ /* 0x000fe20000000000 */
[----:B------:R-:W-:Y:S01]  /*3ba0*/  UMOV UR31, 0x80004020 ;  /* 0x80004020001f7882 */ /* 0x000fe20000000000 */
[----:B------:R2:W4:Y:S01]  /*3bb0*/  @P0 SYNCS.PHASECHK.TRANS64.TRYWAIT P2, [UR4], R0 ;  /* 0x00000000ff0005a7 */ /* 0x0005220008041104 */
[----:B------:R-:W-:Y:S01]  /*3bc0*/  UIADD3 UR14, UPT, UPT, UR14, -0x1, URZ ;  /* 0xffffffff0e0e7890 */ /* 0x000fe2000fffe0ff */
[----:B------:R2:W-:Y:S01]  /*3bd0*/  UTCQMMA gdesc[UR24], gdesc[UR26], tmem[UR9], tmem[UR22], idesc[UR23], UP4 ;  /* 0x00ff161a180075ea */ /* 0x0005e2000a000309 */
[----:B------:R-:W-:Y:S01]  /*3be0*/  UPLOP3.LUT UP4, UPT, UPT, UPT, UPT, 0x80, 0x8 ;  /* 0x000000000008789c */ /* 0x000fe20003f8f070 */
[----:B------:R-:W-:Y:S01]  /*3bf0*/  UMOV UR29, 0x80004020 ;  /* 0x80004020001d7882 */ /* 0x000fe20000000000 */
[----:B------:R-:W-:Y:S01]  /*3c00*/  UMOV UR13, UR16 ;  /* 0x00000010000d7c82 */ /* 0x000fe20008000000 */
[----:B------:R2:W-:Y:S01]  /*3c10*/  UTCQMMA gdesc[UR30], gdesc[UR28], tmem[UR9], tmem[UR20], idesc[UR21], UPT ;  /* 0x00ff141c1e0075ea */ /* 0x0005e2000b800309 */
[----:B------:R2:W-:Y:S01]  /*3c20*/  UTCBAR [UR7], URZ ;  /* 0x000000ff070073e9 */ /* 0x0005e200080000ff */
[----:B------:R-:W-:Y:S06]  /*3c30*/  BRA.U UP0, `(.L_x_72) ;  /* 0xfffffffd00787547 */ /* 0x000fec000b83ffff */
.L_x_69:
[----:B------:R-:W-:Y:S01]  /*3c40*/  UIADD3 UR17, UPT, UPT, UR17, 0x1, URZ ;  /* 0x0000000111117890 */ /* 0x000fe2000fffe0ff */
[C---:B------:R-:W-:Y:S01]  /*3c50*/  ISETP.NE.AND P0, PT, R10.reuse, 0x2, PT ;  /* 0x000000020a00780c */ /* 0x040fe20003f05270 */
[----:B------:R-:W-:Y:S02]  /*3c60*/  UIADD3 UR8, UPT, UPT, UR8, 0x160, URZ ;  /* 0x0000016008087890 */ /* 0x000fe4000fffe0ff */
[----:B------:R-:W-:Y:S01]  /*3c70*/  UISETP.NE.AND UP0, UPT, UR17, 0x4, UPT ;  /* 0x000000041100788c */ /* 0x000fe2000bf05270 */
[----:B-12---:R-:W-:Y:S02]  /*3c80*/  SEL R0, RZ, 0x1, P0 ;  /* 0x00000001ff007807 */ /* 0x006fe40000000000 */
[----:B------:R-:W-:Y:S01]  /*3c90*/  SEL R10, R10, RZ, P0 ;  /* 0x000000ff0a0a7207 */ /* 0x000fe20000000000 */
[----:B------:R-:W-:Y:S01]  /*3ca0*/  USEL UR4, URZ, 0x1, UP0 ;  /* 0x00000001ff047887 */ /* 0x000fe20008000000 */
[----:B------:R-:W-:Y:S01]  /*3cb0*/  LOP3.LUT R9, R9, R0, RZ, 0x3c, !PT ;  /* 0x0000000009097212 */ /* 0x000fe200078e3cff */
[----:B------:R-:W-:Y:S01]  /*3cc0*/  USEL UR17, UR17, URZ, UP0 ;  /* 0x000000ff11117287 */ /* 0x000fe20008000000 */
[----:B------:R1:W-:Y:S03]  /*3cd0*/  UTCBAR [UR8], URZ ;  /* 0x000000ff080073e9 */ /* 0x0003e600080000ff */
[----:B------:R-:W-:Y:S01]  /*3ce0*/  LOP3.LUT R11, R11, UR4, RZ, 0x3c, !PT ;  /* 0x000000040b0b7c12 */ /* 0x000fe2000f8e3cff */
[----:B------:R-:W-:Y:S07]  /*3cf0*/  @P1 BRA `(.L_x_73) ;  /* 0xfffffff800b01947 */ /* 0x000fee000383ffff */
[----:B------:R-:W2:Y:S01]  /*3d00*/  S2UR UR4, SR_CgaCtaId ;  /* 0x00000000000479c3 */ /* 0x000ea20000008800 */
[----:B------:R-:W-:Y:S01]  /*3d10*/  ELECT P0, URZ, PT ;  /* 0x0000000000ff782f */ /* 0x000fe20003800000 */
[----:B------:R-:W-:Y:S01]  /*3d20*/  IMAD.MOV.U32 R0, RZ, RZ, 0x1 ;  /* 0x00000001ff007424 */ /* 0x000fe200078e00ff */
[----:B------:R-:W-:Y:S01]  /*3d30*/  UIADD3 UR6, UPT, UPT, UR6, 0x180, URZ ;  /* 0x0000018006067890 */ /* 0x000fe2000fffe0ff */
[----:B------:R-:W-:Y:S01]  /*3d40*/  SHF.L.U32 R3, R11, 0x1f, RZ ;  /* 0x0000001f0b037819 */ /* 0x000fe200000006ff */
[----:B------:R-:W-:-:S03]  /*3d50*/  UMOV UR5, 0x40 ;  /* 0x0000004000057882 */ /* 0x000fc60000000000 */
[----:B------:R-:W-:Y:S01]  /*3d60*/  UVIRTCOUNT.DEALLOC.SMPOOL 0x80 ;  /* 0x000000800000784c */ /* 0x000fe20000000000 */
[----:B--2---:R-:W-:Y:S02]  /*3d70*/  ULEA UR4, UR4, UR5, 0x18 ;  /* 0x0000000504047291 */ /* 0x004fe4000f8ec0ff */
[----:B------:R-:W-:-:S07]  /*3d80*/  ULEA UR5, UR17, UR6, 0x3 ;  /* 0x0000000611057291 */ /* 0x000fce000f8e18ff */
[----:B------:R2:W-:Y:S02]  /*3d90*/  @P0 STS.U8 [UR4+0x1c], R0 ;  /* 0x00001c00ff000988 */ /* 0x0005e40008000004 */
[----:B------:R-:W3:Y:S02]  /*3da0*/  SYNCS.PHASECHK.TRANS64.TRYWAIT P0, [UR5], R3 ;  /* 0x00000003ff0075a7 */ /* 0x000ee40008001105 */
[----:B--23--:R-:W-:Y:S05]  /*3db0*/  @!P0 BRA `(.L_x_74) ;  /* 0x0000004400788947 */ /* 0x00cfea0003800000 */
.L_x_165:
[----:B------:R-:W-:-:S04]  /*3dc0*/  UIADD3 UR7, UPT, UPT, UR17, 0x1, URZ ;  /* 0x0000000111077890 */ /* 0x000fc8000fffe0ff */
[----:B------:R-:W-:-:S04]  /*3dd0*/  UISETP.NE.AND UP0, UPT, UR7, 0x4, UPT ;  /* 0x000000040700788c */ /* 0x000fc8000bf05270 */
[----:B-1----:R-:W-:Y:S02]  /*3de0*/  USEL UR8, URZ, 0x1, UP0 ;  /* 0x00000001ff087887 */ /* 0x002fe40008000000 */
[----:B------:R-:W-:-:S04]  /*3df0*/  USEL UR7, UR7, URZ, UP0 ;  /* 0x000000ff07077287 */ /* 0x000fc80008000000 */
[----:B------:R-:W-:Y:S01]  /*3e00*/  ULEA UR5, UR7, UR6, 0x3 ;  /* 0x0000000607057291 */ /* 0x000fe2000f8e18ff */
[----:B------:R-:W-:-:S04]  /*3e10*/  LOP3.LUT R2, R11, UR8, RZ, 0x3c, !PT ;  /* 0x000000080b027c12 */ /* 0x000fc8000f8e3cff */
[----:B--2---:R-:W-:-:S04]  /*3e20*/  SHF.L.U32 R3, R2, 0x1f, RZ ;  /* 0x0000001f02037819 */ /* 0x004fc800000006ff */
[----:B------:R-:W1:Y:S02]  /*3e30*/  SYNCS.PHASECHK.TRANS64.TRYWAIT P0, [UR5], R3 ;  /* 0x00000003ff0075a7 */ /* 0x000e640008001105 */
[----:B-1----:R-:W-:Y:S05]  /*3e40*/  @!P0 BRA `(.L_x_75) ;  /* 0x00000044006c8947 */ /* 0x002fea0003800000 */
.L_x_167:
        /* <DEDUP_REMOVED lines=9> */
.L_x_169:
[----:B------:R-:W-:-:S04]  /*3ee0*/  UIADD3 UR7, UPT, UPT, UR7, 0x1, URZ ;  /* 0x0000000107077890 */ /* 0x000fc8000fffe0ff */
[----:B------:R-:W-:-:S04]  /*3ef0*/  UISETP.NE.AND UP0, UPT, UR7, 0x4, UPT ;  /* 0x000000040700788c */ /* 0x000fc8000bf05270 */
[----:B------:R-:W-:Y:S02]  /*3f00*/  USEL UR5, URZ, 0x1, UP0 ;  /* 0x00000001ff057887 */ /* 0x000fe40008000000 */
[----:B------:R-:W-:-:S04]  /*3f10*/  USEL UR7, UR7, URZ, UP0 ;  /* 0x000000ff07077287 */ /* 0x000fc80008000000 */
[----:B------:R-:W-:Y:S01]  /*3f20*/  ULEA UR7, UR7, UR6, 0x3 ;  /* 0x0000000607077291 */ /* 0x000fe2000f8e18ff */
[----:B-1----:R-:W-:-:S04]  /*3f30*/  LOP3.LUT R3, R2, UR5, RZ, 0x3c, !PT ;  /* 0x0000000502037c12 */ /* 0x002fc8000f8e3cff */
[----:B------:R-:W-:-:S04]  /*3f40*/  SHF.L.U32 R3, R3, 0x1f, RZ ;  /* 0x0000001f03037819 */ /* 0x000fc800000006ff */
[----:B------:R-:W1:Y:S02]  /*3f50*/  SYNCS.PHASECHK.TRANS64.TRYWAIT P0, [UR7], R3 ;  /* 0x00000003ff0075a7 */ /* 0x000e640008001107 */
[----:B-1----:R-:W-:Y:S05]  /*3f60*/  @!P0 BRA `(.L_x_77) ;  /* 0x0000004400548947 */ /* 0x002fea0003800000 */
.L_x_171:
[----:B------:R-:W-:Y:S01]  /*3f70*/  NOP ;  /* 0x0000000000007918 */ /* 0x000fe20000000000 */
[----:B-1----:R-:W1:Y:S01]  /*3f80*/  LDS R0, [UR4+0x14] ;  /* 0x00001404ff007984 */ /* 0x002e620008000800 */
[----:B------:R-:W-:Y:S01]  /*3f90*/  ULOP3.LUT UR6, UR19, 0xffff, URZ, 0xc0, !UPT ;  /* 0x0000ffff13067892 */ /* 0x000fe2000f8ec0ff */
[----:B------:R-:W-:Y:S01]  /*3fa0*/  UMOV UR8, 0xffff ;  /* 0x0000ffff00087882 */ /* 0x000fe20000000000 */
[----:B------:R-:W-:Y:S02]  /*3fb0*/  UMOV UR5, 0x1 ;  /* 0x0000000100057882 */ /* 0x000fe40000000000 */
[----:B------:R-:W-:-:S04]  /*3fc0*/  USHF.R.U32.HI UR6, URZ, 0x5, UR6 ;  /* 0x00000005ff067899 */ /* 0x000fc80008011606 */
[----:B------:R-:W-:Y:S02]  /*3fd0*/  USHF.L.U32 UR8, UR8, UR6, URZ ;  /* 0x0000000608087299 */ /* 0x000fe400080006ff */
[----:B------:R-:W-:-:S04]  /*3fe0*/  USHF.L.U32 UR5, UR5, UR6, URZ ;  /* 0x0000000605057299 */ /* 0x000fc800080006ff */
[----:B-1----:R-:W-:-:S04]  /*3ff0*/  LOP3.LUT R0, R0, UR8, RZ, 0xc0, !PT ;  /* 0x0000000800007c12 */ /* 0x002fc8000f8ec0ff */
[----:B------:R-:W-:-:S13]  /*4000*/  ISETP.NE.AND P0, PT, R0, UR8, PT ;  /* 0x0000000800007c0c */ /* 0x000fda000bf05270 */
[----:B------:R-:W-:Y:S05]  /*4010*/  @P0 BRA `(.L_x_78) ;  /* 0x0000000000580947 */ /* 0x000fea0003800000 */
[----:B------:R-:W1:Y:S02]  /*4020*/  LDS R0, [UR4+0x18] ;  /* 0x00001804ff007984 */ /* 0x000e640008000800 */
[----:B-1----:R-:W-:-:S04]  /*4030*/  LOP3.LUT R0, R0, UR5, RZ, 0xc0, !PT ;  /* 0x0000000500007c12 */ /* 0x002fc8000f8ec0ff */
[----:B------:R-:W-:-:S13]  /*4040*/  ISETP.NE.AND P0, PT, R0, UR5, PT ;  /* 0x0000000500007c0c */ /* 0x000fda000bf05270 */
[----:B------:R-:W-:Y:S05]  /*4050*/  @P0 BRA `(.L_x_79) ;  /* 0x00000000003c0947 */ /* 0x000fea0003800000 */
[----:B------:R-:W1:Y:S01]  /*4060*/  S2R R2, SR_LANEID ;  /* 0x0000000000027919 */ /* 0x000e620000000000 */
[----:B------:R-:W-:Y:S01]  /*4070*/  ULOP3.LUT UR8, URZ, UR8, URZ, 0x33, !UPT ;  /* 0x00000008ff087292 */ /* 0x000fe2000f8e33ff */
[----:B------:R-:W-:Y:S01]  /*4080*/  LOP3.LUT R4, RZ, UR5, RZ, 0x33, !PT ;  /* 0x00000005ff047c12 */ /* 0x000fe2000f8e33ff */
[----:B------:R-:W-:Y:S02]  /*4090*/  VOTEU.ANY UR7, UPT, PT ;  /* 0x0000000000077886 */ /* 0x000fe400038e0100 */
[----:B------:R-:W-:Y:S01]  /*40a0*/  UFLO.U32 UR7, UR7 ;  /* 0x00000007000772bd */ /* 0x000fe200080e0000 */
[----:B------:R-:W2:Y:S01]  /*40b0*/  REDUX UR5, R4 ;  /* 0x00000000040573c4 */ /* 0x000ea20000000000 */
[----:B------:R-:W-:-:S06]  /*40c0*/  IMAD.U32 R0, RZ, RZ, UR8 ;  /* 0x00000008ff007e24 */ /* 0x000fcc000f8e00ff */
[----:B------:R3:W-:Y:S01]  /*40d0*/  UTCATOMSWS.AND URZ, UR8 ;  /* 0x0000000800ff79e3 */ /* 0x0007e20008000000 */
[----:B------:R-:W4:Y:S01]  /*40e0*/  REDUX UR6, R0 ;  /* 0x00000000000673c4 */ /* 0x000f220000000000 */
[----:B-1----:R-:W-:Y:S01]  /*40f0*/  ISETP.EQ.U32.AND P0, PT, R2, UR7, PT ;  /* 0x0000000702007c0c */ /* 0x002fe2000bf02070 */
[----:B--2---:R-:W-:Y:S01]  /*4100*/  IMAD.U32 R2, RZ, RZ, UR5 ;  /* 0x00000005ff027e24 */ /* 0x004fe2000f8e00ff */
[----:B----4-:R-:W-:-:S11]  /*4110*/  MOV R3, UR6 ;  /* 0x0000000600037c02 */ /* 0x010fd60008000f00 */
[----:B------:R3:W-:Y:S04]  /*4120*/  @P0 ATOMS.AND RZ, [UR4+0x14], R3 ;  /* 0x00001403ffff098c */ /* 0x0007e8000a800004 */
[----:B------:R3:W-:Y:S01]  /*4130*/  @P0 ATOMS.AND RZ, [UR4+0x18], R2 ;  /* 0x00001802ffff098c */ /* 0x0007e2000a800004 */
[----:B------:R-:W-:Y:S05]  /*4140*/  BRA `(.L_x_80) ;  /* 0x0000000000147947 */ /* 0x000fea0003800000 */
.L_x_79:
[----:B------:R-:W-:Y:S02]  /*4150*/  MOV R2, 0x4170 ;  /* 0x0000417000027802 */ /* 0x000fe40000000f00 */
[----:B----45:R-:W-:Y:S05]  /*4160*/  CALL.REL.NOINC `($__internal_0_$__cuda_sm10x_tcgen05_guardrail_trap_col_being_dealloced_not_returned_by_alloc) ;  /* 0x0000004400b07944 */ /* 0x030fea0003c00000 */
[----:B------:R-:W-:Y:S05]  /*4170*/  BRA `(.L_x_80) ;  /* 0x0000000000087947 */ /* 0x000fea0003800000 */
.L_x_78:
[----:B------:R-:W-:Y:S02]  /*4180*/  MOV R2, 0x41a0 ;  /* 0x000041a000027802 */ /* 0x000fe40000000f00 */
[----:B----45:R-:W-:Y:S05]  /*4190*/  CALL.REL.NOINC `($__internal_2_$__cuda_sm10x_tcgen05_guardrail_trap_unallocated_columns_being_dealloced) ;  /* 0x0000004400bc7944 */ /* 0x030fea0003c00000 */
.L_x_80:
[----:B------:R-:W-:Y:S01]  /*41a0*/  NOP ;  /* 0x0000000000007918 */ /* 0x000fe20000000000 */
[----:B---3--:R-:W-:Y:S05]  /*41b0*/  EXIT ;  /* 0x000000000000794d */ /* 0x008fea0003800000 */
.L_x_62:
[----:B------:R-:W-:-:S09]  /*41c0*/  UISETP.NE.OR UP2, UPT, UR8, 0x3, !UP2 ;  /* 0x000000030800788c */ /* 0x000fd2000d745670 */
[----:B------:R-:W-:Y:S05]  /*41d0*/  BRA.U UP2, `(.L_x_81) ;  /* 0x0000000d02407547 */ /* 0x000fea000b800000 */
[----:B------:R-:W1:Y:S01]  /*41e0*/  LDC R0, c[0x0][0xb30] ;  /* 0x0002cc00ff007b82 */ /* 0x000e620000000800 */
[----:B------:R-:W2:Y:S01]  /*41f0*/  LDCU.64 UR8, c[0x0][0x888] ;  /* 0x00011100ff0877ac */ /* 0x000ea20008000a00 */
[----:B------:R-:W-:Y:S02]  /*4200*/  HFMA2 R29, -RZ, RZ, 0, 0 ;  /* 0x00000000ff1d7431 */ /* 0x000fe400000001ff */
[----:B------:R-:W-:Y:S01]  /*4210*/  IMAD.MOV.U32 R31, RZ, RZ, 0x1 ;  /* 0x00000001ff1f7424 */ /* 0x000fe200078e00ff */
[----:B------:R-:W-:Y:S01]  /*4220*/  MOV R23, 0x1000 ;  /* 0x0000100000177802 */ /* 0x000fe20000000f00 */
[----:B------:R-:W4:Y:S01]  /*4230*/  LDCU.64 UR4, c[0x0][0x890] ;  /* 0x00011200ff0477ac */ /* 0x000f220008000a00 */
[----:B------:R-:W-:Y:S01]  /*4240*/  IMAD.MOV.U32 R30, RZ, RZ, RZ ;  /* 0x000000ffff1e7224 */ /* 0x000fe200078e00ff */
[----:B------:R-:W3:Y:S01]  /*4250*/  LDC R19, c[0x0][0x370] ;  /* 0x0000dc00ff137b82 */ /* 0x000ee20000000800 */
[----:B------:R-:W-:Y:S01]  /*4260*/  UMOV UR7, 0x400 ;  /* 0x0000040000077882 */ /* 0x000fe20000000000 */
[----:B------:R-:W-:-:S02]  /*4270*/  UPLOP3.LUT UP1, UPT, UPT, UPT, UPT, 0x40, 0x4 ;  /* 0x000000000004789c */ /* 0x000fc40003f2e870 */
[----:B------:R-:W-:-:S04]  /*4280*/  ULEA UR7, UR37, UR7, 0x18 ;  /* 0x0000000725077291 */ /* 0x000fc8000f8ec0ff */
[----:B------:R-:W3:Y:S01]  /*4290*/  LDC R2, c[0x0][0xb0c] ;  /* 0x0002c300ff027b82 */ /* 0x000ee20000000800 */
[----:B------:R-:W-:Y:S02]  /*42a0*/  UIADD3 UR13, UPT, UPT, UR7, 0x118, URZ ;  /* 0x00000118070d7890 */ /* 0x000fe4000fffe0ff */
[----:B--2---:R-:W-:Y:S02]  /*42b0*/  UISETP.NE.U32.AND UP2, UPT, UR8, URZ, UPT ;  /* 0x000000ff0800728c */ /* 0x004fe4000bf45070 */
[----:B------:R-:W-:Y:S02]  /*42c0*/  UIADD3 UR17, UPT, UPT, UR7, 0x110, URZ ;  /* 0x0000011007117890 */ /* 0x000fe4000fffe0ff */
[----:B----4-:R-:W-:Y:S01]  /*42d0*/  UISETP.NE.U32.AND UP3, UPT, UR4, URZ, UPT ;  /* 0x000000ff0400728c */ /* 0x010fe2000bf65070 */
[----:B------:R-:W2:Y:S01]  /*42e0*/  LDC R18, c[0x0][0xb20] ;  /* 0x0002c800ff127b82 */ /* 0x000ea20000000800 */
[----:B-1----:R-:W-:Y:S01]  /*42f0*/  ISETP.NE.AND P1, PT, R0, 0x1, PT ;  /* 0x000000010000780c */ /* 0x002fe20003f25270 */
[----:B------:R-:W-:-:S02]  /*4300*/  UISETP.NE.AND.EX UP2, UPT, UR9, URZ, UPT, UP2 ;  /* 0x000000ff0900728c */ /* 0x000fc4000bf45320 */
[----:B------:R-:W-:Y:S02]  /*4310*/  UPRMT UR13, UR37, 0x654, UR13 ;  /* 0x00000654250d7896 */ /* 0x000fe4000800000d */
[----:B------:R-:W-:Y:S02]  /*4320*/  UISETP.NE.AND.EX UP3, UPT, UR5, URZ, UPT, UP3 ;  /* 0x000000ff0500728c */ /* 0x000fe4000bf65330 */
[----:B------:R-:W1:Y:S08]  /*4330*/  LDC.64 R32, c[0x0][0x348] ;  /* 0x0000d200ff207b82 */ /* 0x000e700000000a00 */
[----:B------:R-:W4:Y:S08]  /*4340*/  LDC.64 R16, c[0x0][0xb10] ;  /* 0x0002c400ff107b82 */ /* 0x000f300000000a00 */
[----:B------:R-:W1:Y:S08]  /*4350*/  LDC.64 R6, c[0x0][0xb18] ;  /* 0x0002c600ff067b82 */ /* 0x000e700000000a00 */
[----:B------:R-:W1:Y:S08]  /*4360*/  LDC.64 R4, c[0x0][0xb28] ;  /* 0x0002ca00ff047b82 */ /* 0x000e700000000a00 */
[----:B--23--:R-:W1:Y:S02]  /*4370*/  LDC R22, c[0x0][0x374] ;  /* 0x0000dd00ff167b82 */ /* 0x00ce640000000800 */
.L_x_90:
[C---:B------:R-:W-:Y:S02]  /*4380*/  LEA R0, R30.reuse, UR7, 0x3 ;  /* 0x000000071e007c11 */ /* 0x040fe4000f8e18ff */
[----:B------:R-:W-:Y:S02]  /*4390*/  SHF.L.U32 R3, R29, 0x1f, RZ ;  /* 0x0000001f1d037819 */ /* 0x000fe400000006ff */
[----:B------:R-:W-:Y:S02]  /*43a0*/  LEA R24, R30, UR7, 0x4 ;  /* 0x000000071e187c11 */ /* 0x000fe4000f8e20ff */
[----:B--2---:R-:W2:Y:S02]  /*43b0*/  SYNCS.PHASECHK.TRANS64.TRYWAIT P0, [R0+URZ+0x140], R3 ;  /* 0x00014003000075a7 */ /* 0x004ea400080011ff */
[----:B--2---:R-:W-:Y:S05]  /*43c0*/  @!P0 BRA `(.L_x_82) ;  /* 0x0000004000548947 */ /* 0x004fea0003800000 */
.L_x_172:
[----:B------:R-:W-:Y:S01]  /*43d0*/  ISETP.GE.AND P0, PT, R40, 0x1, PT ;  /* 0x000000012800780c */ /* 0x000fe20003f06270 */
[----:B------:R-:W3:Y:S01]  /*43e0*/  LDS.128 R24, [R24+0x1d0] ;  /* 0x0001d00018187984 */ /* 0x000ee20000000c00 */
[----:B--2---:R-:W-:Y:S01]  /*43f0*/  VIADD R0, R0, 0x150 ;  /* 0x0000015000007836 */ /* 0x004fe20000000000 */
[----:B------:R-:W-:Y:S01]  /*4400*/  @!PT LDS RZ, [RZ] ;  /* 0x00000000fffff984 */ /* 0x000fe20000000800 */
[----:B------:R-:W-:Y:S01]  /*4410*/  @!PT LDS RZ, [RZ] ;  /* 0x00000000fffff984 */ /* 0x000fe20000000800 */
[----:B------:R-:W-:Y:S01]  /*4420*/  @!PT LDS RZ, [RZ] ;  /* 0x00000000fffff984 */ /* 0x000fe20000000800 */
[----:B------:R-:W-:Y:S01]  /*4430*/  @!PT LDS RZ, [RZ] ;  /* 0x00000000fffff984 */ /* 0x000fe20000000800 */
[----:B------:R2:W-:Y:S06]  /*4440*/  MEMBAR.ALL.CTA ;  /* 0x0000000000007992 */ /* 0x0005ec0000008000 */
[----:B--2---:R-:W2:Y:S01]  /*4450*/  FENCE.VIEW.ASYNC.S ;  /* 0x00000000000073c6 */ /* 0x004ea20000000000 */
[----:B------:R-:W-:Y:S04]  /*4460*/  PRMT R0, RZ, 0x654, R0 ;  /* 0x00000654ff007816 */ /* 0x000fe80000000000 */
[----:B--2---:R2:W-:Y:S01]  /*4470*/  SYNCS.ARRIVE.TRANS64.RED.A1T0 RZ, [R0+URZ], RZ ;  /* 0x000000ff00ff79a7 */ /* 0x0045e200081004ff */
[----:B---3--:R-:W-:Y:S11]  /*4480*/  LOP3.LUT P3, RZ, R26, 0x1, RZ, 0xc0, !PT ;  /* 0x000000011aff7812 */ /* 0x008ff6000786c0ff */
[----:B------:R-:W-:Y:S02]  /*4490*/  @!UPT UIADD3 URZ, UPT, UPT, URZ, URZ, URZ ;  /* 0x000000fffffff290 */ /* 0x000fe4000fffe0ff */
[----:B------:R-:W-:Y:S02]  /*44a0*/  @P3 MOV R13, R24 ;  /* 0x00000018000d3202 */ /* 0x000fe40000000f00 */
[----:B------:R-:W-:Y:S01]  /*44b0*/  @P3 LOP3.LUT R8, R25, 0xffff, RZ, 0xc0, !PT ;  /* 0x0000ffff19083812 */ /* 0x000fe200078ec0ff */
[----:B--2---:R-:W-:Y:S06]  /*44c0*/  @!P0 BRA `(.L_x_83) ;  /* 0x0000000000a48947 */ /* 0x004fec0003800000 */
[----:B-1----:R-:W-:Y:S01]  /*44d0*/  IMAD.HI.U32 R35, R22, R7, RZ ;  /* 0x0000000716237227 */ /* 0x002fe200078e00ff */
[----:B------:R-:W-:Y:S02]  /*44e0*/  ISETP.NE.AND P0, PT, R6, 0x1, PT ;  /* 0x000000010600780c */ /* 0x000fe40003f05270 */
[----:B------:R-:W-:Y:S01]  /*44f0*/  ISETP.NE.AND P2, PT, R40, 0x1, PT ;  /* 0x000000012800780c */ /* 0x000fe20003f45270 */
[----:B----4-:R-:W-:Y:S01]  /*4500*/  IMAD.HI.U32 R34, R19, R16, RZ ;  /* 0x0000001013227227 */ /* 0x010fe200078e00ff */
[----:B------:R-:W-:Y:S02]  /*4510*/  SHF.R.U32.HI R35, RZ, R18, R35 ;  /* 0x00000012ff237219 */ /* 0x000fe40000011623 */
[----:B------:R-:W-:Y:S01]  /*4520*/  ISETP.NE.AND P4, PT, R2, 0x1, PT ;  /* 0x000000010200780c */ /* 0x000fe20003f85270 */
[----:B------:R-:W-:Y:S01]  /*4530*/  IMAD.HI.U32 R36, R13, R16, RZ ;  /* 0x000000100d247227 */ /* 0x000fe200078e00ff */
[----:B------:R-:W-:Y:S02]  /*4540*/  SHF.R.U32.HI R34, RZ, R17, R34 ;  /* 0x00000011ff227219 */ /* 0x000fe40000011622 */
[----:B------:R-:W-:Y:S01]  /*4550*/  SEL R3, R22, R35, !P0 ;  /* 0x0000002316037207 */ /* 0x000fe20004000000 */
[C---:B------:R-:W-:Y:S01]  /*4560*/  IMAD.HI.U32 R35, R8.reuse, R7, RZ ;  /* 0x0000000708237227 */ /* 0x040fe200078e00ff */
[----:B------:R-:W-:Y:S02]  /*4570*/  SEL R11, R19, R34, !P4 ;  /* 0x00000022130b7207 */ /* 0x000fe40006000000 */
[----:B------:R-:W-:Y:S01]  /*4580*/  SHF.R.U32.HI R36, RZ, R17, R36 ;  /* 0x00000011ff247219 */ /* 0x000fe20000011624 */
[----:B------:R-:W-:Y:S01]  /*4590*/  IMAD.HI.U32 R38, R3, R4, RZ ;  /* 0x0000000403267227 */ /* 0x000fe200078e00ff */
[----:B------:R-:W-:Y:S03]  /*45a0*/  SHF.R.U32.HI R35, RZ, R18, R35 ;  /* 0x00000012ff237219 */ /* 0x000fe60000011623 */
[----:B------:R-:W-:Y:S01]  /*45b0*/  IMAD.HI.U32 R34, R11, R4, RZ ;  /* 0x000000040b227227 */ /* 0x000fe200078e00ff */
[----:B------:R-:W-:Y:S02]  /*45c0*/  @P2 SHF.R.U32.HI R3, RZ, R5, R38 ;  /* 0x00000005ff032219 */ /* 0x000fe40000011626 */
[----:B------:R-:W-:Y:S02]  /*45d0*/  SEL R9, R8, R35, !P0 ;  /* 0x0000002308097207 */ /* 0x000fe40004000000 */
[----:B------:R-:W-:Y:S01]  /*45e0*/  @P2 SHF.R.U32.HI R11, RZ, R5, R34 ;  /* 0x00000005ff0b2219 */ /* 0x000fe20000011622 */
[C---:B------:R-:W-:Y:S01]  /*45f0*/  IMAD R10, R40.reuse, R3, RZ ;  /* 0x00000003280a7224 */ /* 0x040fe200078e02ff */
[----:B------:R-:W-:Y:S01]  /*4600*/  SEL R3, R13, R36, !P4 ;  /* 0x000000240d037207 */ /* 0x000fe20006000000 */
[C---:B------:R-:W-:Y:S03]  /*4610*/  IMAD.HI.U32 R14, R9.reuse, R4, RZ ;  /* 0x00000004090e7227 */ /* 0x040fe600078e00ff */
[----:B------:R-:W-:Y:S01]  /*4620*/  ISETP.GE.AND P0, PT, R9, R10, PT ;  /* 0x0000000a0900720c */ /* 0x000fe20003f06270 */
[C---:B------:R-:W-:Y:S01]  /*4630*/  IMAD R12, R40.reuse, R11, RZ ;  /* 0x0000000b280c7224 */ /* 0x040fe200078e02ff */
[-C--:B------:R-:W-:Y:S04]  /*4640*/  SHF.R.U32.HI R14, RZ, R5.reuse, R14 ;  /* 0x00000005ff0e7219 */ /* 0x080fe8000001160e */
[----:B------:R-:W-:Y:S02]  /*4650*/  ISETP.GE.OR P0, PT, R3, R12, P0 ;  /* 0x0000000c0300720c */ /* 0x000fe40000706670 */
[----:B------:R-:W-:Y:S05]  /*4660*/  SEL R15, R9, R14, !P2 ;  /* 0x0000000e090f7207 */ /* 0x000fea0005000000 */
[----:B------:R-:W-:Y:S04]  /*4670*/  IMAD.MOV R14, RZ, RZ, -R15 ;  /* 0x000000ffff0e7224 */ /* 0x000fe800078e0a0f */
[----:B------:R-:W-:Y:S02]  /*4680*/  IMAD R14, R40, R14, R9 ;  /* 0x0000000e280e7224 */ /* 0x000fe400078e0209 */
[C---:B------:R-:W-:Y:S05]  /*4690*/  @!P0 IMAD.HI.U32 R10, R3.reuse, R4, RZ ;  /* 0x00000004030a8227 */ /* 0x040fea00078e00ff */
[----:B------:R-:W-:Y:S04]  /*46a0*/  @!P0 SHF.R.U32.HI R10, RZ, R5, R10 ;  /* 0x00000005ff0a8219 */ /* 0x000fe8000001160a */
[----:B------:R-:W-:Y:S01]  /*46b0*/  @!P0 SEL R0, R3, R10, !P2 ;  /* 0x0000000a03008207 */ /* 0x000fe20005000000 */
[----:B------:R-:W-:Y:S03]  /*46c0*/  IMAD.MOV R10, RZ, RZ, -R3 ;  /* 0x000000ffff0a7224 */ /* 0x000fe600078e0a03 */
[----:B------:R-:W-:Y:S01]  /*46d0*/  @!P0 IADD3 R15, PT, PT, R15, -R0, RZ ;  /* 0x800000000f0f8210 */ /* 0x000fe20007ffe0ff */
[----:B------:R-:W-:Y:S01]  /*46e0*/  @!P0 IMAD R0, R11, R14, R0 ;  /* 0x0000000e0b008224 */ /* 0x000fe200078e0200 */
[----:B------:R-:W-:Y:S01]  /*46f0*/  IADD3 R11, PT, PT, -R9, RZ, RZ ;  /* 0x000000ff090b7210 */ /* 0x000fe20007ffe1ff */
[----:B------:R-:W-:Y:S02]  /*4700*/  IMAD R13, R2, R10, R13 ;  /* 0x0000000a020d7224 */ /* 0x000fe400078e020d */
[----:B------:R-:W-:Y:S02]  /*4710*/  @!P0 IMAD R9, R15, R40, R3 ;  /* 0x000000280f098224 */ /* 0x000fe400078e0203 */
[----:B------:R-:W-:Y:S02]  /*4720*/  @!P0 IMAD.MOV.U32 R3, RZ, RZ, R0 ;  /* 0x000000ffff038224 */ /* 0x000fe400078e0000 */
[----:B------:R-:W-:Y:S02]  /*4730*/  IMAD R8, R6, R11, R8 ;  /* 0x0000000b06087224 */ /* 0x000fe400078e0208 */
[----:B------:R-:W-:Y:S02]  /*4740*/  IMAD R13, R3, R2, R13 ;  /* 0x00000002030d7224 */ /* 0x000fe400078e020d */
[----:B------:R-:W-:Y:S02]  /*4750*/  IMAD R8, R9, R6, R8 ;  /* 0x0000000609087224 */ /* 0x000fe400078e0208 */
.L_x_83:
[----:B------:R-:W-:Y:S05]  /*4760*/  BRA.U UP1, `(.L_x_84) ;  /* 0x0000000101107547 */ /* 0x000fea000b800000 */
[----:B------:R-:W-:Y:S04]  /*4770*/  MOV R0, UR6 ;  /* 0x0000000600007c02 */ /* 0x000fe80008000f00 */
[----:B------:R-:W-:Y:S04]  /*4780*/  SHF.L.U32 R3, R0, 0x1f, RZ ;  /* 0x0000001f00037819 */ /* 0x000fe800000006ff */
[----:B------:R-:W2:Y:S02]  /*4790*/  SYNCS.PHASECHK.TRANS64.TRYWAIT P0, [UR7+0x138], R3 ;  /* 0x00013803ff0075a7 */ /* 0x000ea40008001107 */
[----:B--2---:R-:W-:Y:S05]  /*47a0*/  @!P0 BRA `(.L_x_85) ;  /* 0x0000003c00708947 */ /* 0x004fea0003800000 */
.L_x_84:
[----:B------:R-:W-:Y:S02]  /*47b0*/  R2UR UR19, R21 ;  /* 0x00000000151372ca */ /* 0x000fe400000e0000 */
[----:B------:R-:W-:Y:S02]  /*47c0*/  R2UR UR18, R20 ;  /* 0x00000000141272ca */ /* 0x000fe400000e0000 */
[----:B------:R-:W-:Y:S02]  /*47d0*/  ISETP.NE.U32.AND P2, PT, RZ, UR4, PT ;  /* 0x00000004ff007c0c */ /* 0x000fe4000bf45070 */
[----:B------:R-:W-:Y:S02]  /*47e0*/  SHF.L.U32 R12, R31, 0x1f, RZ ;  /* 0x0000001f1f0c7819 */ /* 0x000fe400000006ff */
[----:B------:R-:W-:Y:S05]  /*47f0*/  ISETP.NE.AND.EX P2, PT, RZ, UR5, PT, P2 ;  /* 0x00000005ff007c0c */ /* 0x000fea000bf45320 */
[----:B------:R-:W-:Y:S02]  /*4800*/  USHF.L.U32 UR19, UR19, 0x6, URZ ;  /* 0x0000000613137899 */ /* 0x000fe400080006ff */
[----:B------:R-:W-:Y:S01]  /*4810*/  USHF.L.U32 UR18, UR18, 0x7, URZ ;  /* 0x0000000712127899 */ /* 0x000fe200080006ff */
[----:B------:R-:W-:Y:S11]  /*4820*/  BRA.U !UP3, `(.L_x_86) ;  /* 0x000000010b347547 */ /* 0x000ff6000b800000 */
[----:B------:R-:W-:Y:S01]  /*4830*/  UPLOP3.LUT UP0, UPT, UPT, UPT, UP2, 0x80, 0x8 ;  /* 0x000000000008789c */ /* 0x000fe20003f0f020 */
[----:B--2---:R-:W-:Y:S02]  /*4840*/  HFMA2 R0, -RZ, RZ, 0, 5.9604644775390625e-08 ;  /* 0x00000001ff007431 */ /* 0x004fe400000001ff */
[----:B------:R-:W-:Y:S03]  /*4850*/  IMAD.MOV.U32 R95, RZ, RZ, 0x1 ;  /* 0x00000001ff5f7424 */ /* 0x000fe600078e00ff */
[----:B------:R-:W-:Y:S05]  /*4860*/  PLOP3.LUT P0, PT, PT, PT, UP0, 0x80, 0x8 ;  /* 0x000000000008781c */ /* 0x000fea0003f0f008 */
[----:B------:R-:W2:Y:S01]  /*4870*/  @UP0 LDCU.64 UR10, c[0x0][0x888] ;  /* 0x00011100ff0a07ac */ /* 0x000ea20008000a00 */
[----:B------:R-:W-:Y:S07]  /*4880*/  @UP0 UIMAD UR8, UR36, UR4, URZ ;  /* 0x00000004240802a4 */ /* 0x000fee000f8e02ff */
[----:B------:R-:W-:Y:S01]  /*4890*/  @!P0 PRMT R95, R0, 0x7610, R95 ;  /* 0x00007610005f8816 */ /* 0x000fe2000000005f */
[----:B--2---:R-:W-:Y:S03]  /*48a0*/  @UP0 UIMAD.WIDE UR10, UR8, 0x4, UR10 ;  /* 0x00000004080a08a5 */ /* 0x004fe6000f8e020a */
[----:B------:R-:W2:Y:S03]  /*48b0*/  @!UP0 LDCU UR8, c[0x0][0x880] ;  /* 0x00011000ff0887ac */ /* 0x000ea60008000800 */
[----:B------:R-:W-:Y:S01]  /*48c0*/  IMAD.U32 R10, RZ, RZ, UR10 ;  /* 0x0000000aff0a7e24 */ /* 0x000fe2000f8e00ff */
[----:B------:R-:W-:Y:S05]  /*48d0*/  MOV R11, UR11 ;  /* 0x0000000b000b7c02 */ /* 0x000fea0008000f00 */
[----:B-----5:R3:W5:Y:S02]  /*48e0*/  @P0 LDG.E R49, desc[UR46][R10.64] ;  /* 0x0000002e0a310981 */ /* 0x020764000c1e1900 */
[----:B--23--:R-:W-:Y:S07]  /*48f0*/  @!P0 IMAD.U32 R49, RZ, RZ, UR8 ;  /* 0x00000008ff318e24 */ /* 0x00cfee000f8e00ff */
.L_x_86:
[----:B-----5:R-:W-:Y:S01]  /*4900*/  @!P2 FSETP.EQ.AND P0, PT, R49, RZ, PT ;  /* 0x000000ff3100a20b */ /* 0x020fe20003f02000 */
[----:B------:R-:W-:Y:S01]  /*4910*/  @!UPT UIADD3 URZ, UPT, UPT, URZ, URZ, URZ ;  /* 0x000000fffffff290 */ /* 0x000fe2000fffe0ff */
[----:B------:R-:W-:Y:S11]  /*4920*/  @!P2 BRA `(.L_x_87) ;  /* 0x000000000014a947 */ /* 0x000ff60003800000 */
[----:B------:R-:W-:Y:S02]  /*4930*/  LOP3.LUT P2, RZ, R95, 0xff, RZ, 0xc0, !PT ;  /* 0x000000ff5fff7812 */ /* 0x000fe4000784c0ff */
[----:B------:R-:W-:Y:S04]  /*4940*/  PLOP3.LUT P0, PT, PT, PT, UP0, 0x80, 0x8 ;  /* 0x000000000008781c */ /* 0x000fe80003f0f008 */
[----:B------:R-:W-:Y:S07]  /*4950*/  PLOP3.LUT P0, PT, P0, PT, PT, 0x8, 0x80 ;  /* 0x000000000080781c */ /* 0x000fee000070e170 */
[----:B------:R-:W-:Y:S11]  /*4960*/  @P2 FSETP.EQ.AND P0, PT, R49, RZ, PT ;  /* 0x000000ff3100220b */ /* 0x000ff60003f02000 */
[----:B------:R-:W-:Y:S02]  /*4970*/  @!UPT UIADD3 URZ, UPT, UPT, URZ, URZ, URZ ;  /* 0x000000fffffff290 */ /* 0x000fe4000fffe0ff */
.L_x_87:
[----:B------:R-:W3:Y:S01]  /*4980*/  SYNCS.PHASECHK.TRANS64.TRYWAIT P2, [UR7+0x120], R12 ;  /* 0x0001200cff0075a7 */ /* 0x000ee20008041107 */
[----:B------:R-:W-:Y:S04]  /*4990*/  ELECT P4, URZ, PT ;  /* 0x0000000000ff782f */ /* 0x000fe80003880000 */
[----:B------:R-:W-:Y:S11]  /*49a0*/  PLOP3.LUT P4, PT, P0, P4, PT, 0xf2, 0x2f ;  /* 0x00000000002f781c */ /* 0x000ff60000789e72 */
[----:B------:R-:W-:Y:S02]  /*49b0*/  @!UPT UIADD3 URZ, UPT, UPT, URZ, URZ, URZ ;  /* 0x000000fffffff290 */ /* 0x000fe4000fffe0ff */
[----:B-1----:R-:W-:Y:S05]  /*49c0*/  @!P4 IADD3 R21, P0, PT, R32, 0x580, RZ ;  /* 0x000005802015c810 */ /* 0x002fea0007f1e0ff */
[----:B------:R-:W-:Y:S01]  /*49d0*/  @!P4 IMAD.X R20, RZ, RZ, R33, P0 ;  /* 0x000000ffff14c224 */ /* 0x000fe200000e0621 */
[----:B---3--:R-:W-:Y:S07]  /*49e0*/  @!P2 BRA `(.L_x_88) ;  /* 0x0000003800f8a947 */ /* 0x008fee0003800000 */
.L_x_175:
[----:B------:R-:W3:Y:S01]  /*49f0*/  LDC.64 R14, c[0x0][0xb10] ;  /* 0x0002c400ff0e7b82 */ /* 0x000ee20000000a00 */
[----:B------:R-:W-:Y:S01]  /*4a00*/  @!P4 R2UR UR8, R20 ;  /* 0x000000001408c2ca */ /* 0x000fe200000e0000 */
[----:B------:R-:W-:Y:S01]  /*4a10*/  VOTEU.ALL UP1, P4 ;  /* 0x0000000000ff7886 */ /* 0x000fe20002020000 */
[----:B------:R-:W-:Y:S01]  /*4a20*/  @!P4 R2UR UR9, R21 ;  /* 0x000000001509c2ca */ /* 0x000fe200000e0000 */
[----:B------:R-:W-:Y:S01]  /*4a30*/  UMOV UR10, 0x0 ;  /* 0x00000000000a7882 */ /* 0x000fe20000000000 */
[----:B------:R-:W-:Y:S03]  /*4a40*/  UMOV UR11, 0x10000000 ;  /* 0x10000000000b7882 */ /* 0x000fe60000000000 */
[----:B------:R-:W5:Y:S01]  /*4a50*/  LDC.64 R10, c[0x0][0xb18] ;  /* 0x0002c600ff0a7b82 */ /* 0x000f620000000a00 */
[----:B------:R-:W-:Y:S01]  /*4a60*/  @!UP1 UIADD3 UR16, UPT, UPT, UR7, 0x200, URZ ;  /* 0x0000020007109890 */ /* 0x000fe2000fffe0ff */
[----:B------:R-:W-:Y:S01]  /*4a70*/  @P3 SHF.R.U32.HI R28, RZ, 0x10, R25 ;  /* 0x00000010ff1c3819 */ /* 0x000fe20000011619 */
[----:B------:R-:W-:Y:S01]  /*4a80*/  VOTEU.ALL UP1, P4 ;  /* 0x0000000000ff7886 */ /* 0x000fe20002020000 */
[----:B------:R-:W-:Y:S01]  /*4a90*/  UMOV UR20, UR36 ;  /* 0x0000002400147c82 */ /* 0x000fe20008000000 */
[----:B------:R-:W-:Y:S03]  /*4aa0*/  VIADD R30, R30, 0x1 ;  /* 0x000000011e1e7836 */ /* 0x000fe60000000000 */
[----:B--2---:R-:W2:Y:S01]  /*4ab0*/  @!P1 LDC R0, c[0x0][0xb20] ;  /* 0x0002c800ff009b82 */ /* 0x004ea20000000800 */
[----:B------:R-:W-:Y:S01]  /*4ac0*/  IMAD.U32 R21, RZ, RZ, UR8 ;  /* 0x00000008ff157e24 */ /* 0x000fe2000f8e00ff */
[----:B------:R-:W-:Y:S06]  /*4ad0*/  UPRMT UR8, UR37, 0x654, UR17 ;  /* 0x0000065425087896 */ /* 0x000fec0008000011 */
[----:B-1----:R-:W1:Y:S01]  /*4ae0*/  @!P1 LDC R3, c[0x0][0xb0c] ;  /* 0x0002c300ff039b82 */ /* 0x002e620000000800 */
[----:B------:R-:W-:Y:S01]  /*4af0*/  IMAD.U32 R20, RZ, RZ, UR9 ;  /* 0x00000009ff147e24 */ /* 0x000fe2000f8e00ff */
[----:B------:R-:W-:Y:S04]  /*4b00*/  @!P4 R2UR UR15, R21 ;  /* 0x00000000150fc2ca */ /* 0x000fe800000e0000 */
[----:B------:R-:W-:Y:S01]  /*4b10*/  @!P4 R2UR UR14, R20 ;  /* 0x00000000140ec2ca */ /* 0x000fe200000e0000 */
[----:B------:R-:W-:Y:S11]  /*4b20*/  @!P4 IMAD.MOV.U32 R20, RZ, RZ, 0x1000 ;  /* 0x00001000ff14c424 */ /* 0x000ff600078e00ff */
[----:B------:R-:W-:Y:S01]  /*4b30*/  @!UPT UIADD3 URZ, UPT, UPT, URZ, URZ, URZ ;  /* 0x000000fffffff290 */ /* 0x000fe2000fffe0ff */
[----:B------:R1:W-:Y:S01]  /*4b40*/  @!UP1 UTMALDG.3D [UR16], [UR14], desc[UR10] ;  /* 0x00000a100e0095b4 */ /* 0x0003e20008011000 */
[----:B------:R1:W-:Y:S02]  /*4b50*/  @!P4 SYNCS.ARRIVE.TRANS64.RED.A0TR RZ, [UR7+0x110], R20 ;  /* 0x00011014ffffc9a7 */ /* 0x0003e40008300407 */
[----:B-1----:R-:W-:Y:S01]  /*4b60*/  @!P1 ISETP.NE.AND P2, PT, R3, 0x1, PT ;  /* 0x000000010300980c */ /* 0x002fe20003f45270 */
[C---:B---3--:R-:W-:Y:S01]  /*4b70*/  @!P1 IMAD.HI.U32 R14, R13.reuse, R14, RZ ;  /* 0x0000000e0d0e9227 */ /* 0x048fe200078e00ff */
[----:B-----5:R-:W-:Y:S03]  /*4b80*/  @!P1 ISETP.NE.AND P0, PT, R10, 0x1, PT ;  /* 0x000000010a00980c */ /* 0x020fe60003f05270 */
[C---:B------:R-:W-:Y:S01]  /*4b90*/  @!P1 IMAD.HI.U32 R11, R8.reuse, R11, RZ ;  /* 0x0000000b080b9227 */ /* 0x040fe200078e00ff */
[----:B------:R-:W-:Y:S04]  /*4ba0*/  @!P1 SHF.R.U32.HI R14, RZ, R15, R14 ;  /* 0x0000000fff0e9219 */ /* 0x000fe8000001160e */
[----:B--2---:R-:W-:Y:S01]  /*4bb0*/  @!P1 SHF.R.U32.HI R9, RZ, R0, R11 ;  /* 0x00000000ff099219 */ /* 0x004fe2000001160b */
[----:B------:R-:W-:Y:S01]  /*4bc0*/  SYNCS.ARRIVE.TRANS64.RED.A1T0 RZ, [UR8], RZ ;  /* 0x000000ffffff79a7 */ /* 0x000fe20008100408 */
[----:B------:R-:W-:Y:S02]  /*4bd0*/  @!P1 SEL R14, R13, R14, !P2 ;  /* 0x0000000e0d0e9207 */ /* 0x000fe40005000000 */
[----:B------:R-:W-:Y:S01]  /*4be0*/  @!P1 SEL R9, R8, R9, !P0 ;  /* 0x0000000908099207 */ /* 0x000fe20004000000 */
[----:B------:R-:W1:Y:S04]  /*4bf0*/  SYNCS.PHASECHK.TRANS64.TRYWAIT P5, [UR7+0x128], R12 ;  /* 0x0001280cff0075a7 */ /* 0x000e6800080a1107 */
[----:B------:R-:W-:Y:S02]  /*4c00*/  @!P1 IMAD.IADD R0, R9, 0x1, -R14 ;  /* 0x0000000109009824 */ /* 0x000fe400078e0a0e */
[----:B------:R-:W-:Y:S02]  /*4c10*/  @!P1 IMAD.IADD R9, R14, 0x1, -R9 ;  /* 0x000000010e099824 */ /* 0x000fe400078e0a09 */
[----:B------:R-:W-:Y:S02]  /*4c20*/  @!P1 IMAD R13, R0, R3, R13 ;  /* 0x00000003000d9224 */ /* 0x000fe400078e020d */
[----:B------:R-:W-:Y:S01]  /*4c30*/  @!P1 IMAD R8, R9, R10, R8 ;  /* 0x0000000a09089224 */ /* 0x000fe200078e0208 */
[----:B-1----:R-:W-:Y:S06]  /*4c40*/  @!P5 BRA `(.L_x_89) ;  /* 0x000000380078d947 */ /* 0x002fec0003800000 */
.L_x_177:
[----:B-1----:R-:W-:Y:S01]  /*4c50*/  @!P4 IADD3 R3, P0, PT, R32, 0x580, RZ ;  /* 0x000005802003c810 */ /* 0x002fe20007f1e0ff */
[----:B------:R-:W-:Y:S01]  /*4c60*/  VOTEU.ALL UP1, P4 ;  /* 0x0000000000ff7886 */ /* 0x000fe20002020000 */
[----:B------:R-:W-:Y:S01]  /*4c70*/  UMOV UR20, 0x0 ;  /* 0x0000000000147882 */ /* 0x000fe20000000000 */
[----:B------:R-:W-:Y:S01]  /*4c80*/  UMOV UR21, 0x10000000 ;  /* 0x1000000000157882 */ /* 0x000fe20000000000 */
[----:B------:R-:W-:Y:S01]  /*4c90*/  @!P4 R2UR UR9, R3 ;  /* 0x000000000309c2ca */ /* 0x000fe200000e0000 */
[----:B------:R-:W-:Y:S01]  /*4ca0*/  @!P4 IMAD.X R0, RZ, RZ, R33, P0 ;  /* 0x000000ffff00c224 */ /* 0x000fe200000e0621 */
[----:B------:R-:W-:Y:S01]  /*4cb0*/  @!UP1 UIADD3 UR10, UPT, UPT, UR18, 0x40, URZ ;  /* 0x00000040120a9890 */ /* 0x000fe2000fffe0ff */
[----:B------:R-:W-:Y:S01]  /*4cc0*/  ISETP.NE.AND P0, PT, R30, 0x2, PT ;  /* 0x000000021e00780c */ /* 0x000fe20003f05270 */
[----:B------:R-:W-:Y:S01]  /*4cd0*/  UMOV UR11, UR19 ;  /* 0x00000013000b7c82 */ /* 0x000fe20008000000 */
[----:B------:R-:W-:Y:S01]  /*4ce0*/  UMOV UR12, UR36 ;  /* 0x00000024000c7c82 */ /* 0x000fe20008000000 */
[----:B------:R-:W-:Y:S01]  /*4cf0*/  @!P4 R2UR UR8, R0 ;  /* 0x000000000008c2ca */ /* 0x000fe200000e0000 */
[----:B------:R-:W-:Y:S01]  /*4d00*/  IMAD.IADD R20, R8, 0x1, R94 ;  /* 0x0000000108147824 */ /* 0x000fe200078e025e */
[----:B------:R-:W-:Y:S01]  /*4d10*/  @P3 R2UR UR36, R28 ;  /* 0x000000001c2432ca */ /* 0x000fe200000e0000 */
[----:B------:R-:W-:Y:S01]  /*4d20*/  IMAD.IADD R21, R13, 0x1, R96 ;  /* 0x000000010d157824 */ /* 0x000fe200078e0260 */
[----:B------:R-:W-:Y:S02]  /*4d30*/  SEL R0, RZ, 0x1, P0 ;  /* 0x00000001ff007807 */ /* 0x000fe40000000000 */
[----:B------:R-:W-:Y:S01]  /*4d40*/  LOP3.LUT R31, R31, 0x1, RZ, 0x3c, !PT ;  /* 0x000000011f1f7812 */ /* 0x000fe200078e3cff */
[----:B------:R-:W-:Y:S01]  /*4d50*/  IMAD.U32 R10, RZ, RZ, UR9 ;  /* 0x00000009ff0a7e24 */ /* 0x000fe2000f8e00ff */
[----:B------:R-:W-:Y:S01]  /*4d60*/  @!UP1 UIADD3 UR9, UPT, UPT, UR7, 0x118, URZ ;  /* 0x0000011807099890 */ /* 0x000fe2000fffe0ff */
[----:B------:R-:W-:Y:S02]  /*4d70*/  LOP3.LUT R29, R29, R0, RZ, 0x3c, !PT ;  /* 0x000000001d1d7212 */ /* 0x000fe400078e3cff */
[----:B------:R-:W-:Y:S02]  /*4d80*/  SEL R30, R30, RZ, P0 ;  /* 0x000000ff1e1e7207 */ /* 0x000fe40000000000 */
[----:B------:R-:W-:Y:S01]  /*4d90*/  IMAD.U32 R11, RZ, RZ, UR8 ;  /* 0x00000008ff0b7e24 */ /* 0x000fe2000f8e00ff */
[----:B------:R-:W-:Y:S01]  /*4da0*/  @!P4 R2UR UR14, R10 ;  /* 0x000000000a0ec2ca */ /* 0x000fe200000e0000 */
[----:B------:R-:W-:Y:S01]  /*4db0*/  @!UP1 UIADD3 UR8, UPT, UPT, UR7, 0x1200, URZ ;  /* 0x0000120007089890 */ /* 0x000fe2000fffe0ff */
[----:B------:R-:W-:Y:S02]  /*4dc0*/  VOTEU.ALL UP1, P4 ;  /* 0x0000000000ff7886 */ /* 0x000fe40002020000 */
[----:B------:R-:W-:Y:S11]  /*4dd0*/  @!P4 R2UR UR15, R11 ;  /* 0x000000000b0fc2ca */ /* 0x000ff600000e0000 */
[----:B------:R-:W-:Y:S02]  /*4de0*/  @!UPT UIADD3 URZ, UPT, UPT, URZ, URZ, URZ ;  /* 0x000000fffffff290 */ /* 0x000fe4000fffe0ff */
[----:B------:R2:W-:Y:S01]  /*4df0*/  @!UP1 UTMALDG.3D [UR8], [UR14], desc[UR20] ;  /* 0x000014080e0095b4 */ /* 0x0005e20008011000 */
[----:B------:R2:W-:Y:S01]  /*4e00*/  @!P4 SYNCS.ARRIVE.TRANS64.RED.A0TR RZ, [UR7+0x118], R23 ;  /* 0x00011817ffffc9a7 */ /* 0x0005e20008300407 */
[----:B------:R-:W-:Y:S01]  /*4e10*/  UPLOP3.LUT UP1, UPT, UPT, UPT, UPT, 0x80, 0x8 ;  /* 0x000000000008789c */ /* 0x000fe20003f2f070 */
[----:B------:R-:W-:Y:S01]  /*4e20*/  SYNCS.ARRIVE.TRANS64.RED.A1T0 RZ, [UR13], RZ ;  /* 0x000000ffffff79a7 */ /* 0x000fe2000810040d */
[----:B------:R-:W-:Y:S09]  /*4e30*/  @P3 BRA `(.L_x_90) ;  /* 0xfffffff400503947 */ /* 0x000ff2000383ffff */
[----:B------:R-:W-:-:S04]  /*4e40*/  SHF.L.U32 R3, R31, 0x1f, RZ ;  /* 0x0000001f1f037819 */ /* 0x000fc800000006ff */
[----:B------:R-:W1:Y:S02]  /*4e50*/  SYNCS.PHASECHK.TRANS64.TRYWAIT P0, [UR7+0x120], R3 ;  /* 0x00012003ff0075a7 */ /* 0x000e640008001107 */
[----:B-1----:R-:W-:Y:S05]  /*4e60*/  @!P0 BRA `(.L_x_91) ;  /* 0x0000003800088947 */ /* 0x002fea0003800000 */
.L_x_179:
[----:B-1----:R-:W-:-:S07]  /*4e70*/  MOV R0, UR7 ;  /* 0x0000000700007c02 */ /* 0x002fce0008000f00 */
.L_x_92:
[----:B-1----:R-:W-:-:S04]  /*4e80*/  SHF.L.U32 R3, R31, 0x1f, RZ ;  /* 0x0000001f1f037819 */ /* 0x002fc800000006ff */
[----:B------:R1:W3:Y:S03]  /*4e90*/  SYNCS.PHASECHK.TRANS64.TRYWAIT P0, [R0+URZ+0x128], R3 ;  /* 0x00012803000075a7 */ /* 0x0002e600080011ff */
[----:B---3--:R-:W-:Y:S05]  /*4ea0*/  @!P0 NANOSLEEP.SYNCS 0x989680 ;  /* 0x009896800000895d */ /* 0x008fea0003900000 */
[----:B------:R-:W3:Y:S02]  /*4eb0*/  @!P0 SYNCS.PHASECHK.TRANS64 P0, [R0+URZ+0x128], R3 ;  /* 0x00012803000085a7 */ /* 0x000ee400080010ff */
[----:B--23--:R-:W-:Y:S05]  /*4ec0*/  @P0 EXIT ;  /* 0x000000000000094d */ /* 0x00cfea0003800000 */
[----:B------:R-:W-:Y:S05]  /*4ed0*/  BRA `(.L_x_92) ;  /* 0xfffffffc00e87947 */ /* 0x000fea000383ffff */
.L_x_81:
[----:B------:R-:W-:-:S06]  /*4ee0*/  UISETP.GE.AND UP1, UPT, UR8, 0x4, UPT ;  /* 0x000000040800788c */ /* 0x000fcc000bf26270 */
[----:B------:R-:W-:-:S13]  /*4ef0*/  PLOP3.LUT P0, PT, PT, PT, UP1, 0x80, 0x8 ;  /* 0x000000000008781c */ /* 0x000fda0003f0f018 */
[----:B------:R-:W-:Y:S05]  /*4f00*/  @!P0 EXIT ;  /* 0x000000000000894d */ /* 0x000fea0003800000 */
[----:B------:R-:W-:Y:S01]  /*4f10*/  BAR.SYNC.DEFER_BLOCKING 0x6, 0xa0 ;  /* 0x0182800000007b1d */ /* 0x000fe20000010000 */
[C---:B------:R-:W-:Y:S01]  /*4f20*/  IMAD.SHL.U32 R7, R108.reuse, 0x40, RZ ;  /* 0x000000406c077824 */ /* 0x040fe200078e00ff */
[C---:B------:R-:W-:Y:S01]  /*4f30*/  LOP3.LUT R110, R108.reuse, 0x60, RZ, 0xc0, !PT ;  /* 0x000000606c6e7812 */ /* 0x040fe200078ec0ff */
[C---:B------:R-:W-:Y:S01]  /*4f40*/  IMAD.SHL.U32 R100, R108.reuse, 0x20, RZ ;  /* 0x000000206c647824 */ /* 0x040fe200078e00ff */
[----:B------:R-:W-:Y:S01]  /*4f50*/  CS2R R106, SRZ ;  /* 0x00000000006a7805 */ /* 0x000fe2000001ff00 */
[C---:B------:R-:W-:Y:S01]  /*4f60*/  IMAD.SHL.U32 R0, R108.reuse, 0x2, RZ ;  /* 0x000000026c007824 */ /* 0x040fe200078e00ff */
[----:B------:R-:W-:Y:S02]  /*4f70*/  UMOV UR49, 0x400 ;  /* 0x0000040000317882 */ /* 0x000fe40000000000 */
[----:B------:R-:W1:Y:S01]  /*4f80*/  LDC R99, c[0x0][0x370] ;  /* 0x0000dc00ff637b82 */ /* 0x000e620000000800 */
[----:B------:R-:W-:Y:S01]  /*4f90*/  ULEA UR49, UR37, UR49, 0x18 ;  /* 0x0000003125317291 */ /* 0x000fe2000f8ec0ff */
[----:B------:R-:W-:Y:S01]  /*4fa0*/  LOP3.LUT R5, R7, 0x180, RZ, 0xc0, !PT ;  /* 0x0000018007057812 */ /* 0x000fe200078ec0ff */
[----:B------:R-:W-:Y:S01]  /*4fb0*/  IMAD.U32 R46, R108, 0x10000, RZ ;  /* 0x000100006c2e7824 */ /* 0x000fe200078e00ff */
[----:B------:R-:W-:Y:S01]  /*4fc0*/  LOP3.LUT R100, R100, 0xc00, RZ, 0xc0, !PT ;  /* 0x00000c0064647812 */ /* 0x000fe200078ec0ff */
[----:B------:R-:W-:Y:S01]  /*4fd0*/  UIADD3 UR4, UPT, UPT, UR49, 0x2200, URZ ;  /* 0x0000220031047890 */ /* 0x000fe2000fffe0ff */
[----:B------:R-:W-:Y:S01]  /*4fe0*/  LOP3.LUT R0, R5, 0x20, R0, 0xf8, !PT ;  /* 0x0000002005007812 */ /* 0x000fe200078ef800 */
[----:B------:R-:W-:Y:S01]  /*4ff0*/  IMAD.SHL.U32 R5, R108, 0x8, RZ ;  /* 0x000000086c057824 */ /* 0x000fe200078e00ff */
[----:B------:R-:W2:Y:S01]  /*5000*/  LDC R42, c[0x0][0xb0c] ;  /* 0x0002c300ff2a7b82 */ /* 0x000ea20000000800 */
[----:B------:R-:W-:Y:S01]  /*5010*/  LOP3.LUT R100, R100, 0x40, R7, 0xf8, !PT ;  /* 0x0000004064647812 */ /* 0x000fe200078ef807 */
[----:B------:R-:W-:Y:S01]  /*5020*/  IMAD.MOV.U32 R44, RZ, RZ, RZ ;  /* 0x000000ffff2c7224 */ /* 0x000fe200078e00ff */
[----:B------:R-:W-:Y:S01]  /*5030*/  LOP3.LUT R46, R46, 0x600000, RZ, 0xc0, !PT ;  /* 0x006000002e2e7812 */ /* 0x000fe200078ec0ff */
[----:B------:R-:W-:Y:S01]  /*5040*/  IMAD.MOV.U32 R112, RZ, RZ, RZ ;  /* 0x000000ffff707224 */ /* 0x000fe200078e00ff */
[----:B------:R-:W-:-:S02]  /*5050*/  LOP3.LUT R108, R108, 0x2, RZ, 0xc0, !PT ;  /* 0x000000026c6c7812 */ /* 0x000fc400078ec0ff */
[----:B------:R-:W-:Y:S02]  /*5060*/  CS2R R104, SRZ ;  /* 0x0000000000687805 */ /* 0x000fe4000001ff00 */
[----:B------:R-:W-:Y:S01]  /*5070*/  LOP3.LUT R5, R0, 0x30, R5, 0x78, !PT ;  /* 0x0000003000057812 */ /* 0x000fe200078e7805 */
[----:B------:R-:W4:Y:S01]  /*5080*/  LDC R97, c[0x0][0xb20] ;  /* 0x0002c800ff617b82 */ /* 0x000f220000000800 */
[----:B------:R-:W3:Y:S01]  /*5090*/  LDS R3, [UR49+0x1f0] ;  /* 0x0001f031ff037984 */ /* 0x000ee20008000800 */
[----:B------:R-:W-:Y:S01]  /*50a0*/  LOP3.LUT R100, R100, 0x200, R7, 0xf8, !PT ;  /* 0x0000020064647812 */ /* 0x000fe200078ef807 */
[----:B------:R-:W-:Y:S01]  /*50b0*/  IMAD.MOV R102, RZ, RZ, -R108 ;  /* 0x000000ffff667224 */ /* 0x000fe200078e0a6c */
[----:B------:R-:W1:Y:S01]  /*50c0*/  LDCU.64 UR52, c[0x0][0x348] ;  /* 0x00006900ff3477ac */ /* 0x000e620008000a00 */
[----:B------:R-:W-:Y:S01]  /*50d0*/  IMAD.U32 R109, RZ, RZ, UR4 ;  /* 0x00000004ff6d7e24 */ /* 0x000fe2000f8e00ff */
[----:B------:R-:W-:Y:S02]  /*50e0*/  LOP3.LUT R100, R100, R5, RZ, 0xfc, !PT ;  /* 0x0000000564647212 */ /* 0x000fe400078efcff */
[----:B------:R-:W1:Y:S01]  /*50f0*/  LDC R41, c[0x0][0xb30] ;  /* 0x0002cc00ff297b82 */ /* 0x000e620000000800 */
[----:B------:R-:W1:Y:S01]  /*5100*/  LDCU.64 UR38, c[0x0][0x888] ;  /* 0x00011100ff2677ac */ /* 0x000e620008000a00 */
[----:B------:R-:W1:Y:S06]  /*5110*/  LDCU.64 UR44, c[0x0][0x890] ;  /* 0x00011200ff2c77ac */ /* 0x000e6c0008000a00 */
[----:B------:R-:W1:Y:S01]  /*5120*/  LDC.64 R92, c[0x0][0xb10] ;  /* 0x0002c400ff5c7b82 */ /* 0x000e620000000a00 */
[----:B------:R-:W-:-:S07]  /*5130*/  UIADD3 UR48, UPT, UPT, UR49, 0x200, URZ ;  /* 0x0000020031307890 */ /* 0x000fce000fffe0ff */
[----:B------:R-:W1:Y:S08]  /*5140*/  LDC.64 R38, c[0x0][0xb18] ;  /* 0x0002c600ff267b82 */ /* 0x000e700000000a00 */
[----:B------:R-:W1:Y:S08]  /*5150*/  LDC.64 R36, c[0x0][0xb28] ;  /* 0x0002ca00ff247b82 */ /* 0x000e700000000a00 */
[----:B------:R-:W1:Y:S01]  /*5160*/  LDC.64 R90, c[0x0][0x8b0] ;  /* 0x00022c00ff5a7b82 */ /* 0x000e620000000a00 */
[----:B---3--:R-:W-:-:S07]  /*5170*/  IMAD.IADD R46, R3, 0x1, R46 ;  /* 0x00000001032e7824 */ /* 0x008fce00078e022e */
[----:B------:R-:W3:Y:S08]  /*5180*/  LDC.64 R88, c[0x0][0x8a8] ;  /* 0x00022a00ff587b82 */ /* 0x000ef00000000a00 */
[----:B--2-4-:R-:W1:Y:S02]  /*5190*/  LDC R98, c[0x0][0x374] ;  /* 0x0000dd00ff627b82 */ /* 0x014e640000000800 */
.L_x_118:
[----:B------:R-:W-:Y:S02]  /*51a0*/  LEA R0, R112, UR49, 0x3 ;  /* 0x0000003170007c11 */ /* 0x000fe4000f8e18ff */
[----:B------:R-:W-:Y:S02]  /*51b0*/  SHF.L.U32 R3, R106, 0x1f, RZ ;  /* 0x0000001f6a037819 */ /* 0x000fe400000006ff */
[----:B------:R-:W-:Y:S02]  /*51c0*/  LEA R16, R112, UR49, 0x4 ;  /* 0x0000003170107c11 */ /* 0x000fe4000f8e20ff */
[----:B------:R-:W2:Y:S02]  /*51d0*/  SYNCS.PHASECHK.TRANS64.TRYWAIT P0, [R0+URZ+0x140], R3 ;  /* 0x00014003000075a7 */ /* 0x000ea400080011ff */
[----:B-12---:R-:W-:Y:S05]  /*51e0*/  @!P0 BRA `(.L_x_93) ;  /* 0x0000003400408947 */ /* 0x006fea0003800000 */
.L_x_180:
[----:B------:R-:W4:Y:S01]  /*51f0*/  LDC.64 R12, c[0x0][0xb10] ;  /* 0x0002c400ff0c7b82 */ /* 0x000f220000000a00 */
[----:B------:R-:W3:Y:S01]  /*5200*/  LDS.128 R16, [R16+0x1d0] ;  /* 0x0001d00010107984 */ /* 0x000ee20000000c00 */
[----:B-1----:R-:W-:Y:S01]  /*5210*/  ISETP.NE.AND P1, PT, R41, 0x1, PT ;  /* 0x000000012900780c */ /* 0x002fe20003f25270 */
[----:B--2---:R-:W-:Y:S01]  /*5220*/  VIADD R0, R0, 0x150 ;  /* 0x0000015000007836 */ /* 0x004fe20000000000 */
[----:B------:R-:W-:Y:S04]  /*5230*/  ISETP.GE.AND P0, PT, R40, 0x1, PT ;  /* 0x000000012800780c */ /* 0x000fe80003f06270 */
[----:B------:R-:W1:Y:S01]  /*5240*/  LDC.64 R10, c[0x0][0xb18] ;  /* 0x0002c600ff0a7b82 */ /* 0x000e620000000a00 */
[----:B------:R-:W-:Y:S01]  /*5250*/  PRMT R0, RZ, 0x654, R0 ;  /* 0x00000654ff007816 */ /* 0x000fe20000000000 */
[----:B------:R-:W-:Y:S01]  /*5260*/  @!PT LDS RZ, [RZ] ;  /* 0x00000000fffff984 */ /* 0x000fe20000000800 */
[----:B------:R-:W-:Y:S01]  /*5270*/  @!PT LDS RZ, [RZ] ;  /* 0x00000000fffff984 */ /* 0x000fe20000000800 */
[----:B------:R-:W-:Y:S01]  /*5280*/  @!PT LDS RZ, [RZ] ;  /* 0x00000000fffff984 */ /* 0x000fe20000000800 */
[----:B------:R-:W-:Y:S01]  /*5290*/  @!PT LDS RZ, [RZ] ;  /* 0x00000000fffff984 */ /* 0x000fe20000000800 */
[----:B------:R2:W-:Y:S06]  /*52a0*/  MEMBAR.ALL.CTA ;  /* 0x0000000000007992 */ /* 0x0005ec0000008000 */
[----:B--2---:R-:W2:Y:S01]  /*52b0*/  FENCE.VIEW.ASYNC.S ;  /* 0x00000000000073c6 */ /* 0x004ea20000000000 */
[----:B------:R-:W1:Y:S08]  /*52c0*/  @!P1 LDC R14, c[0x0][0xb20] ;  /* 0x0002c800ff0e9b82 */ /* 0x000e700000000800 */
[----:B------:R-:W1:Y:S01]  /*52d0*/  @!P1 LDC R9, c[0x0][0xb0c] ;  /* 0x0002c300ff099b82 */ /* 0x000e620000000800 */
[----:B--2---:R2:W-:Y:S01]  /*52e0*/  SYNCS.ARRIVE.TRANS64.RED.A1T0 RZ, [R0+URZ], RZ ;  /* 0x000000ff00ff79a7 */ /* 0x0045e200081004ff */
[----:B---3--:R-:W-:Y:S04]  /*52f0*/  LOP3.LUT P4, RZ, R18, 0x1, RZ, 0xc0, !PT ;  /* 0x0000000112ff7812 */ /* 0x008fe8000788c0ff */
[----:B------:R-:W-:Y:S09]  /*5300*/  P2R R111, PR, RZ, 0x10 ;  /* 0x00000010ff6f7803 */ /* 0x000ff20000000000 */
[----:B------:R-:W-:Y:S02]  /*5310*/  @P4 MOV R45, R16 ;  /* 0x00000010002d4202 */ /* 0x000fe40000000f00 */
[----:B------:R-:W-:Y:S01]  /*5320*/  @P4 LOP3.LUT R43, R17, 0xffff, RZ, 0xc0, !PT ;  /* 0x0000ffff112b4812 */ /* 0x000fe200078ec0ff */
[----:B--2-4-:R-:W-:Y:S06]  /*5330*/  @!P0 BRA `(.L_x_94) ;  /* 0x0000000000a48947 */ /* 0x014fec0003800000 */
[----:B------:R-:W-:Y:S01]  /*5340*/  IMAD.HI.U32 R24, R98, R39, RZ ;  /* 0x0000002762187227 */ /* 0x000fe200078e00ff */
[----:B------:R-:W-:Y:S02]  /*5350*/  ISETP.NE.AND P0, PT, R38, 0x1, PT ;  /* 0x000000012600780c */ /* 0x000fe40003f05270 */
[----:B------:R-:W-:Y:S01]  /*5360*/  ISETP.NE.AND P2, PT, R40, 0x1, PT ;  /* 0x000000012800780c */ /* 0x000fe20003f45270 */
[-C--:B------:R-:W-:Y:S01]  /*5370*/  IMAD.HI.U32 R22, R99, R92.reuse, RZ ;  /* 0x0000005c63167227 */ /* 0x080fe200078e00ff */
[----:B------:R-:W-:Y:S02]  /*5380*/  SHF.R.U32.HI R23, RZ, R97, R24 ;  /* 0x00000061ff177219 */ /* 0x000fe40000011618 */
[----:B------:R-:W-:Y:S01]  /*5390*/  ISETP.NE.AND P3, PT, R42, 0x1, PT ;  /* 0x000000012a00780c */ /* 0x000fe20003f65270 */
[----:B------:R-:W-:Y:S01]  /*53a0*/  IMAD.HI.U32 R28, R43, R39, RZ ;  /* 0x000000272b1c7227 */ /* 0x000fe200078e00ff */
[----:B------:R-:W-:Y:S02]  /*53b0*/  SHF.R.U32.HI R22, RZ, R93, R22 ;  /* 0x0000005dff167219 */ /* 0x000fe40000011616 */
[----:B------:R-:W-:Y:S01]  /*53c0*/  SEL R3, R98, R23, !P0 ;  /* 0x0000001762037207 */ /* 0x000fe20004000000 */
[----:B------:R-:W-:Y:S01]  /*53d0*/  IMAD.HI.U32 R26, R45, R92, RZ ;  /* 0x0000005c2d1a7227 */ /* 0x000fe200078e00ff */
[----:B------:R-:W-:Y:S03]  /*53e0*/  SEL R7, R99, R22, !P3 ;  /* 0x0000001663077207 */ /* 0x000fe60005800000 */
[-C--:B------:R-:W-:Y:S01]  /*53f0*/  IMAD.HI.U32 R22, R3, R36.reuse, RZ ;  /* 0x0000002403167227 */ /* 0x080fe200078e00ff */
[----:B------:R-:W-:Y:S03]  /*5400*/  SHF.R.U32.HI R26, RZ, R93, R26 ;  /* 0x0000005dff1a7219 */ /* 0x000fe6000001161a */
[----:B------:R-:W-:Y:S01]  /*5410*/  IMAD.HI.U32 R24, R7, R36, RZ ;  /* 0x0000002407187227 */ /* 0x000fe200078e00ff */
[----:B------:R-:W-:Y:S02]  /*5420*/  @P2 SHF.R.U32.HI R3, RZ, R37, R22 ;  /* 0x00000025ff032219 */ /* 0x000fe40000011616 */
[----:B------:R-:W-:Y:S02]  /*5430*/  SHF.R.U32.HI R22, RZ, R97, R28 ;  /* 0x00000061ff167219 */ /* 0x000fe4000001161c */
[----:B------:R-:W-:Y:S01]  /*5440*/  @P2 SHF.R.U32.HI R7, RZ, R37, R24 ;  /* 0x00000025ff072219 */ /* 0x000fe20000011618 */
[C---:B------:R-:W-:Y:S01]  /*5450*/  IMAD R2, R40.reuse, R3, RZ ;  /* 0x0000000328027224 */ /* 0x040fe200078e02ff */
[----:B------:R-:W-:Y:S02]  /*5460*/  SEL R5, R43, R22, !P0 ;  /* 0x000000162b057207 */ /* 0x000fe40004000000 */
[----:B------:R-:W-:Y:S01]  /*5470*/  SEL R3, R45, R26, !P3 ;  /* 0x0000001a2d037207 */ /* 0x000fe20005800000 */
[----:B------:R-:W-:Y:S01]  /*5480*/  IMAD R4, R40, R7, RZ ;  /* 0x0000000728047224 */ /* 0x000fe200078e02ff */
[C---:B------:R-:W-:Y:S01]  /*5490*/  ISETP.GE.AND P0, PT, R5.reuse, R2, PT ;  /* 0x000000020500720c */ /* 0x040fe20003f06270 */
[----:B------:R-:W-:Y:S03]  /*54a0*/  IMAD.HI.U32 R6, R5, R36, RZ ;  /* 0x0000002405067227 */ /* 0x000fe600078e00ff */
[----:B------:R-:W-:Y:S01]  /*54b0*/  ISETP.GE.OR P0, PT, R3, R4, P0 ;  /* 0x000000040300720c */ /* 0x000fe20000706670 */
[----:B------:R-:W-:Y:S01]  /*54c0*/  IMAD.MOV R4, RZ, RZ, -R3 ;  /* 0x000000ffff047224 */ /* 0x000fe200078e0a03 */
[-C--:B------:R-:W-:Y:S03]  /*54d0*/  SHF.R.U32.HI R6, RZ, R37.reuse, R6 ;  /* 0x00000025ff067219 */ /* 0x080fe60000011606 */
[----:B------:R-:W-:Y:S01]  /*54e0*/  IMAD R45, R42, R4, R45 ;  /* 0x000000042a2d7224 */ /* 0x000fe200078e022d */
[----:B------:R-:W-:Y:S05]  /*54f0*/  SEL R15, R5, R6, !P2 ;  /* 0x00000006050f7207 */ /* 0x000fea0005000000 */
[----:B------:R-:W-:Y:S02]  /*5500*/  IMAD.MOV R6, RZ, RZ, -R15 ;  /* 0x000000ffff067224 */ /* 0x000fe400078e0a0f */
[C---:B------:R-:W-:Y:S04]  /*5510*/  @!P0 IMAD.HI.U32 R2, R3.reuse, R36, RZ ;  /* 0x0000002403028227 */ /* 0x040fe800078e00ff */
[----:B------:R-:W-:Y:S01]  /*5520*/  IMAD R6, R40, R6, R5 ;  /* 0x0000000628067224 */ /* 0x000fe200078e0205 */
[----:B------:R-:W-:Y:S04]  /*5530*/  @!P0 SHF.R.U32.HI R2, RZ, R37, R2 ;  /* 0x00000025ff028219 */ /* 0x000fe80000011602 */
[----:B------:R-:W-:Y:S02]  /*5540*/  @!P0 SEL R0, R3, R2, !P2 ;  /* 0x0000000203008207 */ /* 0x000fe40005000000 */
[----:B------:R-:W-:Y:S02]  /*5550*/  IADD3 R2, PT, PT, -R5, RZ, RZ ;  /* 0x000000ff05027210 */ /* 0x000fe40007ffe1ff */
[----:B------:R-:W-:Y:S01]  /*5560*/  @!P0 IADD3 R8, PT, PT, R15, -R0, RZ ;  /* 0x800000000f088210 */ /* 0x000fe20007ffe0ff */
[----:B------:R-:W-:Y:S02]  /*5570*/  @!P0 IMAD R0, R7, R6, R0 ;  /* 0x0000000607008224 */ /* 0x000fe400078e0200 */
[----:B------:R-:W-:Y:S02]  /*5580*/  IMAD R43, R38, R2, R43 ;  /* 0x00000002262b7224 */ /* 0x000fe400078e022b */
[----:B------:R-:W-:Y:S02]  /*5590*/  @!P0 IMAD R5, R8, R40, R3 ;  /* 0x0000002808058224 */ /* 0x000fe400078e0203 */
[----:B------:R-:W-:Y:S04]  /*55a0*/  @!P0 IMAD.MOV.U32 R3, RZ, RZ, R0 ;  /* 0x000000ffff038224 */ /* 0x000fe800078e0000 */
[----:B------:R-:W-:Y:S02]  /*55b0*/  IMAD R45, R3, R42, R45 ;  /* 0x0000002a032d7224 */ /* 0x000fe400078e022d */
[----:B------:R-:W-:Y:S07]  /*55c0*/  IMAD R43, R5, R38, R43 ;  /* 0x00000026052b7224 */ /* 0x000fee00078e022b */
.L_x_94:
[----:B-1----:R-:W-:Y:S01]  /*55d0*/  @!P1 ISETP.NE.AND P0, PT, R10, 0x1, PT ;  /* 0x000000010a00980c */ /* 0x002fe20003f05270 */
[----:B------:R-:W-:Y:S01]  /*55e0*/  @!P1 IMAD.HI.U32 R0, R45, R12, RZ ;  /* 0x0000000c2d009227 */ /* 0x000fe200078e00ff */
[----:B------:R-:W-:Y:S01]  /*55f0*/  @!P1 ISETP.NE.AND P2, PT, R9, 0x1, PT ;  /* 0x000000010900980c */ /* 0x000fe20003f45270 */
[----:B------:R-:W-:Y:S01]  /*5600*/  ULOP3.LUT UP0, URZ, UR48, 0x1b0, URZ, 0xc0, !UPT ;  /* 0x000001b030ff7892 */ /* 0x000fe2000f80c0ff */
[----:B------:R-:W-:Y:S01]  /*5610*/  R2UR UR42, R21 ;  /* 0x00000000152a72ca */ /* 0x000fe200000e0000 */
[----:B------:R-:W-:Y:S01]  /*5620*/  @!P1 IMAD.HI.U32 R3, R43, R11, RZ ;  /* 0x0000000b2b039227 */ /* 0x000fe200078e00ff */
[----:B------:R-:W-:Y:S02]  /*5630*/  @!P1 SHF.R.U32.HI R0, RZ, R13, R0 ;  /* 0x0000000dff009219 */ /* 0x000fe40000011600 */
[----:B------:R-:W-:Y:S01]  /*5640*/  R2UR UR41, R20 ;  /* 0x00000000142972ca */ /* 0x000fe200000e0000 */
[----:B------:R-:W-:Y:S01]  /*5650*/  VIADD R112, R112, 0x1 ;  /* 0x0000000170707836 */ /* 0x000fe20000000000 */
[----:B------:R-:W-:Y:S02]  /*5660*/  @!P1 SHF.R.U32.HI R2, RZ, R14, R3 ;  /* 0x0000000eff029219 */ /* 0x000fe40000011603 */
[----:B------:R-:W-:Y:S02]  /*5670*/  @!P1 SEL R3, R45, R0, !P2 ;  /* 0x000000002d039207 */ /* 0x000fe40005000000 */
[----:B------:R-:W-:Y:S02]  /*5680*/  @!P1 SEL R2, R43, R2, !P0 ;  /* 0x000000022b029207 */ /* 0x000fe40004000000 */
[----:B------:R-:W-:Y:S01]  /*5690*/  @P4 SHF.R.U32.HI R103, RZ, 0x10, R17 ;  /* 0x00000010ff674819 */ /* 0x000fe20000011611 */
[----:B------:R-:W-:Y:S02]  /*56a0*/  USHF.L.U32 UR42, UR42, 0x6, URZ ;  /* 0x000000062a2a7899 */ /* 0x000fe400080006ff */
[----:B------:R-:W-:Y:S02]  /*56b0*/  @!P1 IMAD.IADD R0, R2, 0x1, -R3 ;  /* 0x0000000102009824 */ /* 0x000fe400078e0a03 */
[----:B------:R-:W-:Y:S01]  /*56c0*/  @!P1 IMAD.IADD R2, R3, 0x1, -R2 ;  /* 0x0000000103029824 */ /* 0x000fe200078e0a02 */
[----:B------:R-:W-:Y:S01]  /*56d0*/  USHF.L.U32 UR41, UR41, 0x7, URZ ;  /* 0x0000000729297899 */ /* 0x000fe200080006ff */
[----:B------:R-:W-:Y:S02]  /*56e0*/  @!P1 IMAD R45, R0, R9, R45 ;  /* 0x00000009002d9224 */ /* 0x000fe400078e022d */
[----:B------:R-:W-:Y:S01]  /*56f0*/  @!P1 IMAD R43, R2, R10, R43 ;  /* 0x0000000a022b9224 */ /* 0x000fe200078e022b */
[----:B------:R-:W-:Y:S08]  /*5700*/  BRA.U !UP0, `(.L_x_95) ;  /* 0x0000000108407547 */ /* 0x000ff0000b800000 */
[----:B------:R-:W1:Y:S01]  /*5710*/  LDCU.64 UR8, c[0x4][0x80] ;  /* 0x01001000ff0877ac */ /* 0x000e620008000a00 */
[----:B------:R-:W-:Y:S01]  /*5720*/  MOV R3, 0x0 ;  /* 0x0000000000037802 */ /* 0x000fe20000000f00 */
[----:B------:R-:W-:Y:S02]  /*5730*/  HFMA2 R12, -RZ, RZ, 0, 5.9604644775390625e-08 ;  /* 0x00000001ff0c7431 */ /* 0x000fe400000001ff */
[----:B------:R-:W-:Y:S02]  /*5740*/  IMAD.MOV.U32 R8, RZ, RZ, 0x70 ;  /* 0x00000070ff087424 */ /* 0x000fe400078e00ff */
[----:B------:R-:W-:Y:S01]  /*5750*/  IMAD.MOV.U32 R13, RZ, RZ, RZ ;  /* 0x000000ffff0d7224 */ /* 0x000fe200078e00ff */
[----:B------:R-:W2:Y:S01]  /*5760*/  LDCU.64 UR6, c[0x4][0x88] ;  /* 0x01001100ff0677ac */ /* 0x000ea20008000a00 */
[----:B------:R-:W3:Y:S01]  /*5770*/  LDC.64 R2, c[0x4][R3] ;  /* 0x0100000003027b82 */ /* 0x000ee20000000a00 */
[----:B------:R-:W4:Y:S01]  /*5780*/  LDCU.64 UR4, c[0x4][0x8] ;  /* 0x01000100ff0477ac */ /* 0x000f220008000a00 */
[----:B-1----:R-:W-:Y:S01]  /*5790*/  MOV R5, UR9 ;  /* 0x0000000900057c02 */ /* 0x002fe20008000f00 */
[----:B------:R-:W-:Y:S01]  /*57a0*/  IMAD.U32 R4, RZ, RZ, UR8 ;  /* 0x00000008ff047e24 */ /* 0x000fe2000f8e00ff */
[----:B--2---:R-:W-:Y:S01]  /*57b0*/  MOV R7, UR7 ;  /* 0x0000000700077c02 */ /* 0x004fe20008000f00 */
[----:B------:R-:W-:Y:S01]  /*57c0*/  IMAD.U32 R6, RZ, RZ, UR6 ;  /* 0x00000006ff067e24 */ /* 0x000fe2000f8e00ff */
[----:B----4-:R-:W-:Y:S01]  /*57d0*/  MOV R11, UR5 ;  /* 0x00000005000b7c02 */ /* 0x010fe20008000f00 */
[----:B------:R-:W-:Y:S02]  /*57e0*/  IMAD.U32 R10, RZ, RZ, UR4 ;  /* 0x00000004ff0a7e24 */ /* 0x000fe4000f8e00ff */
[----:B------:R-:W-:Y:S07]  /*57f0*/  LEPC R20, `(.L_x_95) ;  /* 0x000000001014794e */ /* 0x000fee0000000000 */
[----:B---3-5:R-:W-:Y:S05]  /*5800*/  CALL.ABS.NOINC R2 ;  /* 0x0000000002007343 */ /* 0x028fea0003c00000 */
.L_x_95:
[----:B------:R-:W-:Y:S01]  /*5810*/  LOP3.LUT P0, RZ, R109, 0x1b0, RZ, 0xc0, !PT ;  /* 0x000001b06dff7812 */ /* 0x000fe2000780c0ff */
[----:B------:R-:W-:Y:S11]  /*5820*/  BSSY.RECONVERGENT B6, `(.L_x_96) ;  /* 0x0000013000067945 */ /* 0x000ff60003800200 */
[----:B------:R-:W-:Y:S01]  /*5830*/  @!UPT UIADD3 URZ, UPT, UPT, URZ, URZ, URZ ;  /* 0x000000fffffff290 */ /* 0x000fe2000fffe0ff */
[----:B------:R-:W-:Y:S05]  /*5840*/  @!P0 BRA `(.L_x_97) ;  /* 0x0000000000408947 */ /* 0x000fea0003800000 */
        /* <DEDUP_REMOVED lines=16> */
.L_x_97:
[----:B------:R-:W-:Y:S05]  /*5950*/  BSYNC.RECONVERGENT B6 ;  /* 0x0000000000067941 */ /* 0x000fea0003800200 */
.L_x_96:
[----:B------:R-:W-:Y:S01]  /*5960*/  ISETP.NE.U32.AND P4, PT, R90, RZ, PT ;  /* 0x000000ff5a00720c */ /* 0x000fe20003f85070 */
[----:B------:R-:W-:Y:S01]  /*5970*/  UISETP.NE.AND UP2, UPT, UR50, URZ, UPT ;  /* 0x000000ff3200728c */ /* 0x000fe2000bf45270 */
[----:B------:R-:W-:Y:S01]  /*5980*/  ISETP.NE.U32.AND P2, PT, RZ, UR38, PT ;  /* 0x00000026ff007c0c */ /* 0x000fe2000bf45070 */
[----:B------:R-:W-:Y:S01]  /*5990*/  UISETP.NE.U32.AND UP1, UPT, UR44, URZ, UPT ;  /* 0x000000ff2c00728c */ /* 0x000fe2000bf25070 */
[----:B------:R-:W-:Y:S01]  /*59a0*/  ISETP.NE.AND.EX P4, PT, R91, RZ, PT, P4 ;  /* 0x000000ff5b00720c */ /* 0x000fe20003f85340 */
[----:B------:R-:W-:Y:S01]  /*59b0*/  UPLOP3.LUT UP0, UPT, UPT, UPT, UPT, 0x40, 0x4 ;  /* 0x000000000004789c */ /* 0x000fe20003f0e870 */
[----:B------:R-:W-:Y:S01]  /*59c0*/  ISETP.NE.AND.EX P2, PT, RZ, UR39, PT, P2 ;  /* 0x00000027ff007c0c */ /* 0x000fe2000bf45320 */
[----:B------:R-:W-:Y:S01]  /*59d0*/  UISETP.NE.AND.EX UP1, UPT, UR45, URZ, UPT, UP1 ;  /* 0x000000ff2d00728c */ /* 0x000fe2000bf25310 */
[----:B------:R-:W-:Y:S04]  /*59e0*/  PLOP3.LUT P1, PT, PT, PT, UP2, 0x80, 0x8 ;  /* 0x000000000008781c */ /* 0x000fe80003f2f028 */
[----:B------:R-:W-:Y:S06]  /*59f0*/  @UP2 UPLOP3.LUT UP0, UPT, UPT, UPT, UP1, 0x80, 0x8 ;  /* 0x000000000008289c */ /* 0x000fec0003f0f010 */
[----:B------:R-:W-:Y:S01]  /*5a00*/  PLOP3.LUT P0, PT, PT, PT, UP0, 0x80, 0x8 ;  /* 0x000000000008781c */ /* 0x000fe20003f0f008 */
[----:B------:R-:W-:Y:S01]  /*5a10*/  @!UPT UIADD3 URZ, UPT, UPT, URZ, URZ, URZ ;  /* 0x000000fffffff290 */ /* 0x000fe2000fffe0ff */
[----:B------:R-:W-:Y:S11]  /*5a20*/  BRA.U !UP1, `(.L_x_98) ;  /* 0x0000000109387547 */ /* 0x000ff6000b800000 */
[----:B------:R-:W-:Y:S01]  /*5a30*/  UISETP.NE.U32.AND UP0, UPT, UR38, URZ, UPT ;  /* 0x000000ff2600728c */ /* 0x000fe2000bf05070 */
[----:B------:R-:W-:Y:S02]  /*5a40*/  HFMA2 R0, -RZ, RZ, 0, 5.9604644775390625e-08 ;  /* 0x00000001ff007431 */ /* 0x000fe400000001ff */
[----:B------:R-:W-:Y:S01]  /*5a50*/  IMAD.MOV.U32 R95, RZ, RZ, 0x1 ;  /* 0x00000001ff5f7424 */ /* 0x000fe200078e00ff */
[----:B------:R-:W-:Y:S06]  /*5a60*/  UISETP.NE.AND.EX UP0, UPT, UR39, URZ, UPT, UP0 ;  /* 0x000000ff2700728c */ /* 0x000fec000bf05300 */
[----:B------:R-:W-:Y:S05]  /*5a70*/  PLOP3.LUT P3, PT, PT, PT, UP0, 0x80, 0x8 ;  /* 0x000000000008781c */ /* 0x000fea0003f6f008 */
[----:B------:R-:W1:Y:S01]  /*5a80*/  @UP0 LDCU.64 UR6, c[0x0][0x888] ;  /* 0x00011100ff0607ac */ /* 0x000e620008000a00 */
[----:B------:R-:W-:Y:S07]  /*5a90*/  @UP0 UIMAD UR4, UR36, UR44, URZ ;  /* 0x0000002c240402a4 */ /* 0x000fee000f8e02ff */
[----:B------:R-:W-:Y:S01]  /*5aa0*/  @!P3 PRMT R95, R0, 0x7610, R95 ;  /* 0x00007610005fb816 */ /* 0x000fe2000000005f */
[----:B-1----:R-:W-:Y:S03]  /*5ab0*/  @UP0 UIMAD.WIDE UR6, UR4, 0x4, UR6 ;  /* 0x00000004040608a5 */ /* 0x002fe6000f8e0206 */
[----:B------:R-:W1:Y:S03]  /*5ac0*/  @!UP0 LDCU UR4, c[0x0][0x880] ;  /* 0x00011000ff0487ac */ /* 0x000e660008000800 */
[----:B------:R-:W-:Y:S01]  /*5ad0*/  IMAD.U32 R2, RZ, RZ, UR6 ;  /* 0x00000006ff027e24 */ /* 0x000fe2000f8e00ff */
[----:B------:R-:W-:Y:S05]  /*5ae0*/  MOV R3, UR7 ;  /* 0x0000000700037c02 */ /* 0x000fea0008000f00 */
[----:B-----5:R2:W5:Y:S02]  /*5af0*/  @P3 LDG.E R49, desc[UR46][R2.64] ;  /* 0x0000002e02313981 */ /* 0x020564000c1e1900 */
[----:B-12---:R-:W-:Y:S02]  /*5b00*/  @!P3 IMAD.U32 R49, RZ, RZ, UR4 ;  /* 0x00000004ff31be24 */ /* 0x006fe4000f8e00ff */
.L_x_98:
[----:B------:R-:W-:Y:S05]  /*5b10*/  @!P4 BRA `(.L_x_99) ;  /* 0x000000000020c947 */ /* 0x000fea0003800000 */
[----:B------:R-:W-:Y:S04]  /*5b20*/  ISETP.NE.U32.AND P3, PT, R88, RZ, PT ;  /* 0x000000ff5800720c */ /* 0x000fe80003f65070 */
[----:B------:R-:W-:Y:S11]  /*5b30*/  ISETP.NE.AND.EX P3, PT, R89, RZ, PT, P3 ;  /* 0x000000ff5900720c */ /* 0x000ff60003f65330 */
[----:B------:R-:W-:Y:S02]  /*5b40*/  @!UPT UIADD3 URZ, UPT, UPT, URZ, URZ, URZ ;  /* 0x000000fffffff290 */ /* 0x000fe4000fffe0ff */
[----:B------:R-:W1:Y:S01]  /*5b50*/  @P3 LDC.64 R2, c[0x0][0x8a8] ;  /* 0x00022a00ff023b82 */ /* 0x000e620000000a00 */
[----:B------:R-:W-:Y:S04]  /*5b60*/  @P3 IMAD R0, R90, UR36, RZ ;  /* 0x000000245a003c24 */ /* 0x000fe8000f8e02ff */
[----:B-1----:R-:W-:Y:S05]  /*5b70*/  @P3 IMAD.WIDE R2, R0, 0x4, R2 ;  /* 0x0000000400023825 */ /* 0x002fea00078e0202 */
[----:B-----5:R1:W5:Y:S02]  /*5b80*/  @P3 LDG.E R47, desc[UR46][R2.64] ;  /* 0x0000002e022f3981 */ /* 0x020364000c1e1900 */
[----:B-1----:R-:W2:Y:S02]  /*5b90*/  @!P3 LDC R47, c[0x0][0x8a0] ;  /* 0x00022800ff2fbb82 */ /* 0x002ea40000000800 */
.L_x_99:
[----:B-----5:R-:W-:Y:S01]  /*5ba0*/  FSETP.NEU.AND P4, PT, R49, RZ, PT ;  /* 0x000000ff3100720b */ /* 0x020fe20003f8d000 */
[----:B------:R-:W-:Y:S01]  /*5bb0*/  BSSY B1, `(.L_x_100) ;  /* 0x0000042000017945 */ /* 0x000fe20003800000 */
[----:B------:R-:W-:Y:S01]  /*5bc0*/  SEL R7, RZ, 0xffffffff, P2 ;  /* 0xffffffffff077807 */ /* 0x000fe20001000000 */
[----:B------:R-:W-:Y:S01]  /*5bd0*/  IMAD.MOV.U32 R115, RZ, RZ, 0x1 ;  /* 0x00000001ff737424 */ /* 0x000fe200078e00ff */
[----:B------:R-:W-:Y:S02]  /*5be0*/  LOP3.LUT P3, RZ, R95, 0xff, RZ, 0xc0, !PT ;  /* 0x000000ff5fff7812 */ /* 0x000fe4000786c0ff */
[----:B------:R-:W-:Y:S02]  /*5bf0*/  CS2R R86, SRZ ;  /* 0x0000000000567805 */ /* 0x000fe4000001ff00 */
[----:B------:R-:W-:Y:S02]  /*5c00*/  @P1 SEL R4, RZ, 0xffffffff, P4 ;  /* 0xffffffffff041807 */ /* 0x000fe40002000000 */
[----:B------:R-:W-:Y:S02]  /*5c10*/  CS2R R84, SRZ ;  /* 0x0000000000547805 */ /* 0x000fe4000001ff00 */
[----:B------:R-:W-:Y:S02]  /*5c20*/  LEA R0, R105, UR49, 0x3 ;  /* 0x0000003169007c11 */ /* 0x000fe4000f8e18ff */
[----:B------:R-:W-:Y:S02]  /*5c30*/  CS2R R82, SRZ ;  /* 0x0000000000527805 */ /* 0x000fe4000001ff00 */
[----:B------:R-:W-:Y:S02]  /*5c40*/  @P0 SEL R4, R7, R4, !P3 ;  /* 0x0000000407040207 */ /* 0x000fe40005800000 */
[----:B------:R-:W-:Y:S02]  /*5c50*/  CS2R R80, SRZ ;  /* 0x0000000000507805 */ /* 0x000fe4000001ff00 */
[----:B------:R-:W-:Y:S02]  /*5c60*/  LEA R113, R44, UR49, 0x3 ;  /* 0x000000312c717c11 */ /* 0x000fe4000f8e18ff */
[----:B------:R-:W-:Y:S02]  /*5c70*/  @P1 LOP3.LUT R4, R4, 0x1, RZ, 0xc0, !PT ;  /* 0x0000000104041812 */ /* 0x000fe400078ec0ff */
[----:B------:R-:W-:Y:S02]  /*5c80*/  SHF.L.U32 R2, R107, 0x1f, RZ ;  /* 0x0000001f6b027819 */ /* 0x000fe400000006ff */
[----:B------:R-:W-:Y:S02]  /*5c90*/  ISETP.NE.U32.OR P6, PT, R4, 0x1, !P1 ;  /* 0x000000010400780c */ /* 0x000fe40004fc5470 */
[----:B------:R-:W-:Y:S02]  /*5ca0*/  PLOP3.LUT P2, PT, PT, PT, UP1, 0x80, 0x8 ;  /* 0x000000000008781c */ /* 0x000fe40003f4f018 */
[----:B------:R-:W-:Y:S02]  /*5cb0*/  LEA.HI R5, R44, R44, RZ, 0x1 ;  /* 0x0000002c2c057211 */ /* 0x000fe400078f08ff */
[----:B------:R-:W-:Y:S02]  /*5cc0*/  SEL R4, RZ, 0xffffffff, P4 ;  /* 0xffffffffff047807 */ /* 0x000fe40002000000 */
[----:B------:R-:W-:Y:S01]  /*5cd0*/  P2R R114, PR, RZ, 0x40 ;  /* 0x00000040ff727803 */ /* 0x000fe20000000000 */
[C---:B------:R-:W-:Y:S01]  /*5ce0*/  IMAD.SHL.U32 R3, R5.reuse, 0x40, RZ ;  /* 0x0000004005037824 */ /* 0x040fe200078e00ff */
[----:B------:R-:W-:Y:S03]  /*5cf0*/  LOP3.LUT R5, R5, 0xffe, RZ, 0xc0, !PT ;  /* 0x00000ffe05057812 */ /* 0x000fe600078ec0ff */
[----:B------:R-:W-:Y:S02]  /*5d00*/  @P6 SHF.L.U32 R9, R104, 0x1f, RZ ;  /* 0x0000001f68096819 */ /* 0x000fe400000006ff */
[----:B------:R-:W-:Y:S01]  /*5d10*/  @P2 SEL R4, R7, R4, !P3 ;  /* 0x0000000407042207 */ /* 0x000fe20005800000 */
[----:B------:R-:W-:Y:S01]  /*5d20*/  IMAD.IADD R48, R44, 0x1, -R5 ;  /* 0x000000012c307824 */ /* 0x000fe200078e0a05 */
[----:B------:R-:W1:Y:S01]  /*5d30*/  @P6 SYNCS.PHASECHK.TRANS64.TRYWAIT P1, [R0+URZ+0x110], R9 ;  /* 0x00011009000065a7 */ /* 0x000e6200080211ff */
[----:B------:R-:W-:Y:S02]  /*5d40*/  LOP3.LUT R3, R3, 0xffffff80, RZ, 0xc0, !PT ;  /* 0xffffff8003037812 */ /* 0x000fe400078ec0ff */
[----:B------:R-:W-:Y:S03]  /*5d50*/  LOP3.LUT R4, R4, 0x1, RZ, 0xc0, !PT ;  /* 0x0000000104047812 */ /* 0x000fe600078ec0ff */
[----:B------:R-:W-:Y:S01]  /*5d60*/  IMAD.IADD R3, R46, 0x1, R3 ;  /* 0x000000012e037824 */ /* 0x000fe200078e0203 */
[----:B------:R-:W-:Y:S03]  /*5d70*/  ISETP.NE.U32.AND P5, PT, R4, 0x1, PT ;  /* 0x000000010400780c */ /* 0x000fe60003fa5070 */
[----:B------:R-:W-:Y:S01]  /*5d80*/  IMAD R48, R48, 0x100000, R3 ;  /* 0x0010000030307824 */ /* 0x000fe200078e0203 */
[----:B------:R-:W-:Y:S01]  /*5d90*/  P2R R124, PR, RZ, 0x20 ;  /* 0x00000020ff7c7803 */ /* 0x000fe20000000000 */
[----:B------:R3:W4:Y:S01]  /*5da0*/  SYNCS.PHASECHK.TRANS64.TRYWAIT P0, [R113+URZ+0x160], R2 ;  /* 0x00016002710075a7 */ /* 0x00072200080011ff */
[----:B-1----:R-:W-:Y:S01]  /*5db0*/  @P6 SEL R115, RZ, 0x1, !P1 ;  /* 0x00000001ff736807 */ /* 0x002fe20004800000 */
[----:B---3--:R-:W-:Y:S06]  /*5dc0*/  @!P6 BRA `(.L_x_101) ;  /* 0x000000000080e947 */ /* 0x008fec0003800000 */
[----:B------:R-:W-:Y:S01]  /*5dd0*/  @P5 IMAD R5, R105, 0x1000, R100 ;  /* 0x0000100069055824 */ /* 0x000fe200078e0264 */
[----:B------:R-:W-:Y:S01]  /*5de0*/  ISETP.NE.AND P1, PT, R115, RZ, PT ;  /* 0x000000ff7300720c */ /* 0x000fe20003f25270 */
[----:B------:R-:W-:Y:S01]  /*5df0*/  BSSY B0, `(.L_x_102) ;  /* 0x000000b000007945 */ /* 0x000fe20003800000 */
[----:B------:R-:W-:Y:S01]  /*5e00*/  CS2R R82, SRZ ;  /* 0x0000000000527805 */ /* 0x000fe2000001ff00 */
[----:B------:R-:W-:Y:S01]  /*5e10*/  @P5 VIADD R4, R5, UR49 ;  /* 0x0000003105045c36 */ /* 0x000fe20008000000 */
[----:B------:R-:W-:Y:S02]  /*5e20*/  CS2R R80, SRZ ;  /* 0x0000000000507805 */ /* 0x000fe4000001ff00 */
[----:B------:R-:W-:Y:S02]  /*5e30*/  CS2R R86, SRZ ;  /* 0x0000000000567805 */ /* 0x000fe4000001ff00 */
[----:B------:R-:W-:Y:S01]  /*5e40*/  CS2R R84, SRZ ;  /* 0x0000000000547805 */ /* 0x000fe2000001ff00 */
[----:B------:R-:W-:Y:S04]  /*5e50*/  @P5 IMAD R4, R108, -0x10, R4 ;  /* 0xfffffff06c045824 */ /* 0x000fe800078e0204 */
[----:B------:R-:W-:Y:S05]  /*5e60*/  @P1 BRA `(.L_x_103) ;  /* 0x00000000000c1947 */ /* 0x000fea0003800000 */
[----:B------:R-:W-:Y:S04]  /*5e70*/  SHF.L.U32 R3, R104, 0x1f, RZ ;  /* 0x0000001f68037819 */ /* 0x000fe800000006ff */
[----:B------:R-:W1:Y:S02]  /*5e80*/  SYNCS.PHASECHK.TRANS64.TRYWAIT P1, [R0+URZ+0x110], R3 ;  /* 0x00011003000075a7 */ /* 0x000e6400080211ff */
[----:B-1----:R-:W-:Y:S05]  /*5e90*/  @!P1 BRA `(.L_x_104) ;  /* 0x0000002800289947 */ /* 0x002fea0003800000 */
.L_x_103:
[----:B------:R-:W-:Y:S05]  /*5ea0*/  BSYNC B0 ;  /* 0x0000000000007941 */ /* 0x000fea0003800000 */
.L_x_102:
[----:B------:R-:W-:Y:S01]  /*5eb0*/  ISETP.NE.AND P1, PT, R124, RZ, PT ;  /* 0x000000ff7c00720c */ /* 0x000fe20003f25270 */
[----:B-1----:R-:W-:Y:S02]  /*5ec0*/  VIADD R3, R0, 0x120 ;  /* 0x0000012000037836 */ /* 0x002fe40000000000 */
[----:B------:R-:W-:Y:S02]  /*5ed0*/  IMAD.U32 R0, RZ, RZ, UR37 ;  /* 0x00000025ff007e24 */ /* 0x000fe4000f8e00ff */
[----:B------:R-:W-:Y:S03]  /*5ee0*/  VIADD R105, R105, 0x1 ;  /* 0x0000000169697836 */ /* 0x000fe60000000000 */
[----:B------:R-:W-:Y:S05]  /*5ef0*/  PRMT R0, R0, 0x654, R3 ;  /* 0x0000065400007816 */ /* 0x000fea0000000003 */
[----:B------:R1:W3:Y:S04]  /*5f00*/  @P1 LDS.128 R80, [R5+UR49+0x200] ;  /* 0x0002003105501984 */ /* 0x0002e80008000c00 */
[----:B------:R1:W1:Y:S01]  /*5f10*/  @P1 LDS.128 R84, [R4+0x210] ;  /* 0x0002100004541984 */ /* 0x0002620000000c00 */
[C---:B------:R-:W-:Y:S01]  /*5f20*/  ISETP.NE.AND P1, PT, R105.reuse, 0x2, PT ;  /* 0x000000026900780c */ /* 0x040fe20003f25270 */
[----:B------:R-:W-:Y:S01]  /*5f30*/  @!PT LDS RZ, [RZ] ;  /* 0x00000000fffff984 */ /* 0x000fe20000000800 */
[----:B------:R-:W-:Y:S01]  /*5f40*/  @!PT LDS RZ, [RZ] ;  /* 0x00000000fffff984 */ /* 0x000fe20000000800 */
[----:B------:R-:W-:Y:S01]  /*5f50*/  @!PT LDS RZ, [RZ] ;  /* 0x00000000fffff984 */ /* 0x000fe20000000800 */
[----:B------:R-:W-:Y:S01]  /*5f60*/  @!PT LDS RZ, [RZ] ;  /* 0x00000000fffff984 */ /* 0x000fe20000000800 */
[----:B------:R5:W-:Y:S06]  /*5f70*/  MEMBAR.ALL.CTA ;  /* 0x0000000000007992 */ /* 0x000bec0000008000 */
[----:B-----5:R-:W5:Y:S01]  /*5f80*/  FENCE.VIEW.ASYNC.S ;  /* 0x00000000000073c6 */ /* 0x020f620000000000 */
[----:B------:R-:W-:Y:S02]  /*5f90*/  SEL R3, RZ, 0x1, P1 ;  /* 0x00000001ff037807 */ /* 0x000fe40000800000 */
[----:B------:R-:W-:Y:S02]  /*5fa0*/  SEL R105, R105, RZ, P1 ;  /* 0x000000ff69697207 */ /* 0x000fe40000800000 */
[----:B------:R-:W-:Y:S01]  /*5fb0*/  LOP3.LUT R104, R104, R3, RZ, 0x3c, !PT ;  /* 0x0000000368687212 */ /* 0x000fe200078e3cff */
[----:B-----5:R1:W-:Y:S06]  /*5fc0*/  SYNCS.ARRIVE.TRANS64.RED.A1T0 RZ, [R0+URZ], RZ ;  /* 0x000000ff00ff79a7 */ /* 0x0203ec00081004ff */
.L_x_101:
[----:B------:R-:W-:Y:S05]  /*5fd0*/  BSYNC B1 ;  /* 0x0000000000017941 */ /* 0x000fea0003800000 */
.L_x_100:
[----:B-1----:R-:W-:Y:S04]  /*5fe0*/  SHF.R.U32.HI R0, RZ, 0x15, R48 ;  /* 0x00000015ff007819 */ /* 0x002fe80000011630 */
[----:B------:R-:W-:Y:S01]  /*5ff0*/  LOP3.LUT P1, RZ, R0, 0x3, R101, 0x48, !PT ;  /* 0x0000000300ff7812 */ /* 0x000fe20007824865 */
[----:B------:R-:W-:Y:S01]  /*6000*/  @!UPT UIADD3 URZ, UPT, UPT, URZ, URZ, URZ ;  /* 0x000000fffffff290 */ /* 0x000fe2000fffe0ff */
[----:B----4-:R-:W-:Y:S11]  /*6010*/  @P0 BRA `(.L_x_105) ;  /* 0x0000000000080947 */ /* 0x010ff60003800000 */
[----:B------:R-:W1:Y:S02]  /*6020*/  SYNCS.PHASECHK.TRANS64.TRYWAIT P0, [R113+URZ+0x160], R2 ;  /* 0x00016002710075a7 */ /* 0x000e6400080011ff */
[----:B-1----:R-:W-:Y:S05]  /*6030*/  @!P0 BRA `(.L_x_106) ;  /* 0x0000002400d48947 */ /* 0x002fea0003800000 */
.L_x_105:
[----:B------:R-:W-:Y:S05]  /*6040*/  @!P1 BRA `(.L_x_107) ;  /* 0x0000000000409947 */ /* 0x000fea0003800000 */
[----:B------:R-:W4:Y:S01]  /*6050*/  LDCU.64 UR8, c[0x4][0x70] ;  /* 0x01000e00ff0877ac */ /* 0x000f220008000a00 */
[----:B------:R-:W-:Y:S01]  /*6060*/  MOV R3, 0x0 ;  /* 0x0000000000037802 */ /* 0x000fe20000000f00 */
[----:B------:R-:W-:Y:S02]  /*6070*/  HFMA2 R12, -RZ, RZ, 0, 5.9604644775390625e-08 ;  /* 0x00000001ff0c7431 */ /* 0x000fe400000001ff */
[----:B------:R-:W-:Y:S02]  /*6080*/  IMAD.MOV.U32 R8, RZ, RZ, 0x192 ;  /* 0x00000192ff087424 */ /* 0x000fe400078e00ff */
[----:B------:R-:W-:Y:S01]  /*6090*/  IMAD.MOV.U32 R13, RZ, RZ, RZ ;  /* 0x000000ffff0d7224 */ /* 0x000fe200078e00ff */
[----:B------:R-:W5:Y:S01]  /*60a0*/  LDCU.64 UR6, c[0x4][0x78] ;  /* 0x01000f00ff0677ac */ /* 0x000f620008000a00 */
[----:B-1----:R-:W1:Y:S01]  /*60b0*/  LDC.64 R2, c[0x4][R3] ;  /* 0x0100000003027b82 */ /* 0x002e620000000a00 */
[----:B------:R-:W2:Y:S01]  /*60c0*/  LDCU.64 UR4, c[0x4][0x10] ;  /* 0x01000200ff0477ac */ /* 0x000ea20008000a00 */
[----:B----4-:R-:W-:Y:S01]  /*60d0*/  MOV R5, UR9 ;  /* 0x0000000900057c02 */ /* 0x010fe20008000f00 */
[----:B------:R-:W-:Y:S01]  /*60e0*/  IMAD.U32 R4, RZ, RZ, UR8 ;  /* 0x00000008ff047e24 */ /* 0x000fe2000f8e00ff */
[----:B-----5:R-:W-:Y:S01]  /*60f0*/  MOV R7, UR7 ;  /* 0x0000000700077c02 */ /* 0x020fe20008000f00 */
[----:B------:R-:W-:Y:S01]  /*6100*/  IMAD.U32 R6, RZ, RZ, UR6 ;  /* 0x00000006ff067e24 */ /* 0x000fe2000f8e00ff */
[----:B--2---:R-:W-:Y:S01]  /*6110*/  MOV R11, UR5 ;  /* 0x00000005000b7c02 */ /* 0x004fe20008000f00 */
[----:B------:R-:W-:Y:S02]  /*6120*/  IMAD.U32 R10, RZ, RZ, UR4 ;  /* 0x00000004ff0a7e24 */ /* 0x000fe4000f8e00ff */
[----:B------:R-:W-:Y:S07]  /*6130*/  LEPC R20, `(.L_x_107) ;  /* 0x000000001014794e */ /* 0x000fee0000000000 */
[----:B-1-3--:R-:W-:Y:S05]  /*6140*/  CALL.ABS.NOINC R2 ;  /* 0x0000000002007343 */ /* 0x00afea0003c00000 */
.L_x_107:
[-C--:B---3--:R-:W-:Y:S01]  /*6150*/  F2FP.F16.E5M2.UNPACK_B R51, R80.reuse ;  /* 0x00000050ff33723e */ /* 0x088fe200020004ff */
[----:B------:R-:W-:Y:S05]  /*6160*/  WARPSYNC.ALL ;  /* 0x0000000000007948 */ /* 0x000fea0003800000 */
[----:B------:R-:W-:Y:S01]  /*6170*/  R2UR UR4, R48 ;  /* 0x00000000300472ca */ /* 0x000fe200000e0000 */
[--C-:B------:R-:W-:Y:S01]  /*6180*/  HADD2.F32 R50, -RZ, R51.reuse.H0_H0 ;  /* 0x20000033ff327230 */ /* 0x100fe20000004100 */
[----:B------:R-:W-:Y:S01]  /*6190*/  F2FP.F16.E5M2.UNPACK_B R53, R80.H1 ;  /* 0x00000050ff35723e */ /* 0x000fe200030004ff */
[----:B------:R-:W-:Y:S01]  /*61a0*/  HADD2.F32 R51, -RZ, R51.H1_H1 ;  /* 0x30000033ff337230 */ /* 0x000fe20000004100 */
[-C--:B------:R-:W-:Y:S01]  /*61b0*/  F2FP.F16.E5M2.UNPACK_B R55, R81.reuse ;  /* 0x00000051ff37723e */ /* 0x080fe200020004ff */
[----:B------:R-:W-:Y:S01]  /*61c0*/  BSSY.RECONVERGENT B0, `(.L_x_108) ;  /* 0x0000099000007945 */ /* 0x000fe20003800200 */
[----:B------:R-:W-:Y:S01]  /*61d0*/  F2FP.F16.E5M2.UNPACK_B R57, R81.H1 ;  /* 0x00000051ff39723e */ /* 0x000fe200030004ff */
[--C-:B------:R-:W-:Y:S01]  /*61e0*/  HADD2.F32 R52, -RZ, R53.reuse.H0_H0 ;  /* 0x20000035ff347230 */ /* 0x100fe20000004100 */
[-C--:B------:R-:W-:Y:S01]  /*61f0*/  F2FP.F16.E5M2.UNPACK_B R59, R82.reuse ;  /* 0x00000052ff3b723e */ /* 0x080fe200020004ff */
[----:B------:R-:W-:Y:S01]  /*6200*/  HADD2.F32 R54, -RZ, R53.H1_H1 ;  /* 0x30000035ff367230 */ /* 0x000fe20000004100 */
[----:B------:R-:W-:Y:S01]  /*6210*/  F2FP.F16.E5M2.UNPACK_B R61, R82.H1 ;  /* 0x00000052ff3d723e */ /* 0x000fe200030004ff */
[--C-:B------:R-:W-:Y:S01]  /*6220*/  HADD2.F32 R53, -RZ, R55.reuse.H0_H0 ;  /* 0x20000037ff357230 */ /* 0x100fe20000004100 */
[-C--:B------:R-:W-:Y:S01]  /*6230*/  F2FP.F16.E5M2.UNPACK_B R63, R83.reuse ;  /* 0x00000053ff3f723e */ /* 0x080fe200020004ff */
[----:B------:R-:W-:Y:S01]  /*6240*/  LDTM.16dp32bit_t0_t15.x32 R4, tmem[UR4] ;  /* 0x00000004000479ee */ /* 0x000fe20008a80000 */
[----:B------:R-:W2:Y:S01]  /*6250*/  LDTM.16dp32bit_t16_t31.x32 R4, tmem[UR4+0x20] ;  /* 0x00002004000479ee */ /* 0x000ea20008aa0000 */
[----:B------:R-:W-:Y:S01]  /*6260*/  SHF.L.U32 R125, R102, 0x4, RZ ;  /* 0x00000004667d7819 */ /* 0x000fe200000006ff */
[----:B------:R-:W-:Y:S01]  /*6270*/  HADD2.F32 R56, -RZ, R55.H1_H1 ;  /* 0x30000037ff387230 */ /* 0x000fe20000004100 */
[----:B------:R-:W-:Y:S01]  /*6280*/  ISETP.NE.AND P6, PT, R114, RZ, PT ;  /* 0x000000ff7200720c */ /* 0x000fe20003fc5270 */
[----:B------:R-:W-:Y:S01]  /*6290*/  HADD2.F32 R60, -RZ, R59.H1_H1 ;  /* 0x3000003bff3c7230 */ /* 0x000fe20000004100 */
[----:B------:R-:W-:Y:S01]  /*62a0*/  IADD3 R114, PT, PT, R100, UR49, RZ ;  /* 0x0000003164727c10 */ /* 0x000fe2000fffe0ff */
[----:B------:R-:W-:Y:S01]  /*62b0*/  HADD2.F32 R64, -RZ, R63.H1_H1 ;  /* 0x3000003fff407230 */ /* 0x000fe20000004100 */
[----:B------:R-:W-:Y:S01]  /*62c0*/  F2FP.F16.E5M2.UNPACK_B R65, R83.H1 ;  /* 0x00000053ff41723e */ /* 0x000fe200030004ff */
[--C-:B------:R-:W-:Y:S01]  /*62d0*/  HADD2.F32 R55, -RZ, R57.reuse.H0_H0 ;  /* 0x20000039ff377230 */ /* 0x100fe20000004100 */
[----:B------:R-:W-:Y:S01]  /*62e0*/  IADD3 R114, PT, PT, R114, R125, RZ ;  /* 0x0000007d72727210 */ /* 0x000fe20007ffe0ff */
[----:B------:R-:W-:Y:S01]  /*62f0*/  HADD2.F32 R58, -RZ, R57.H1_H1 ;  /* 0x30000039ff3a7230 */ /* 0x000fe20000004100 */
[-C--:B------:R-:W-:Y:S01]  /*6300*/  F2FP.F16.E5M2.UNPACK_B R67, R84.reuse ;  /* 0x00000054ff43723e */ /* 0x080fe200020004ff */
[----:B------:R-:W-:Y:S01]  /*6310*/  HADD2.F32 R57, -RZ, R59.H0_H0 ;  /* 0x2000003bff397230 */ /* 0x000fe20000004100 */
[----:B------:R-:W-:Y:S01]  /*6320*/  F2FP.F16.E5M2.UNPACK_B R69, R84.H1 ;  /* 0x00000054ff45723e */ /* 0x000fe200030004ff */
[----:B------:R-:W-:Y:S01]  /*6330*/  HADD2.F32 R59, -RZ, R61.H0_H0 ;  /* 0x2000003dff3b7230 */ /* 0x000fe20000004100 */
[-C--:B------:R-:W-:Y:S01]  /*6340*/  F2FP.F16.E5M2.UNPACK_B R71, R85.reuse ;  /* 0x00000055ff47723e */ /* 0x080fe200020004ff */
[----:B------:R-:W-:Y:S01]  /*6350*/  HADD2.F32 R68, -RZ, R67.H1_H1 ;  /* 0x30000043ff447230 */ /* 0x000fe20000004100 */
[----:B------:R-:W-:Y:S01]  /*6360*/  F2FP.F16.E5M2.UNPACK_B R73, R85.H1 ;  /* 0x00000055ff49723e */ /* 0x000fe200030004ff */
[----:B------:R-:W-:Y:S01]  /*6370*/  HADD2.F32 R62, -RZ, R61.H1_H1 ;  /* 0x3000003dff3e7230 */ /* 0x000fe20000004100 */
[-C--:B------:R-:W-:Y:S01]  /*6380*/  F2FP.F16.E5M2.UNPACK_B R75, R86.reuse ;  /* 0x00000056ff4b723e */ /* 0x080fe200020004ff */
[----:B------:R-:W-:Y:S01]  /*6390*/  HADD2.F32 R61, -RZ, R63.H0_H0 ;  /* 0x2000003fff3d7230 */ /* 0x000fe20000004100 */
[----:B------:R-:W-:Y:S01]  /*63a0*/  F2FP.F16.E5M2.UNPACK_B R77, R86.H1 ;  /* 0x00000056ff4d723e */ /* 0x000fe200030004ff */
[----:B------:R-:W-:Y:S01]  /*63b0*/  HADD2.F32 R72, -RZ, R71.H1_H1 ;  /* 0x30000047ff487230 */ /* 0x000fe20000004100 */
[----:B------:R-:W-:Y:S01]  /*63c0*/  F2FP.F16.E5M2.UNPACK_B R79, R87.H1 ;  /* 0x00000057ff4f723e */ /* 0x000fe200030004ff */
[C---:B--2---:R-:W-:Y:S01]  /*63d0*/  FMUL R0, R47.reuse, R4 ;  /* 0x000000042f007220 */ /* 0x044fe20000400000 */
[C---:B-1----:R-:W-:Y:S01]  /*63e0*/  FMUL R2, R47.reuse, R5 ;  /* 0x000000052f027220 */ /* 0x042fe20000400000 */
[C---:B------:R-:W-:Y:S01]  /*63f0*/  FMUL R4, R47.reuse, R8 ;  /* 0x000000082f047220 */ /* 0x040fe20000400000 */
[----:B------:R-:W-:Y:S01]  /*6400*/  FMUL R5, R47, R9 ;  /* 0x000000092f057220 */ /* 0x000fe20000400000 */
[C---:B------:R-:W-:Y:S01]  /*6410*/  FFMA R0, R49.reuse, R50, R0 ;  /* 0x0000003231007223 */ /* 0x040fe20000000000 */
[----:B------:R-:W-:Y:S01]  /*6420*/  FFMA R2, R49, R51, R2 ;  /* 0x0000003331027223 */ /* 0x000fe20000000002 */
[C---:B------:R-:W-:Y:S01]  /*6430*/  FMUL R8, R47.reuse, R12 ;  /* 0x0000000c2f087220 */ /* 0x040fe20000400000 */
[C---:B------:R-:W-:Y:S01]  /*6440*/  FMUL R9, R47.reuse, R13 ;  /* 0x0000000d2f097220 */ /* 0x040fe20000400000 */
[C---:B------:R-:W-:Y:S01]  /*6450*/  FMUL R12, R47.reuse, R16 ;  /* 0x000000102f0c7220 */ /* 0x040fe20000400000 */
[C---:B------:R-:W-:Y:S01]  /*6460*/  FMUL R13, R47.reuse, R17 ;  /* 0x000000112f0d7220 */ /* 0x040fe20000400000 */
[C---:B------:R-:W-:Y:S01]  /*6470*/  FMUL R16, R47.reuse, R20 ;  /* 0x000000142f107220 */ /* 0x040fe20000400000 */
[C---:B------:R-:W-:Y:S01]  /*6480*/  FMUL R17, R47.reuse, R21 ;  /* 0x000000152f117220 */ /* 0x040fe20000400000 */
[C---:B------:R-:W-:Y:S01]  /*6490*/  FMUL R20, R47.reuse, R24 ;  /* 0x000000182f147220 */ /* 0x040fe20000400000 */
[C---:B------:R-:W-:Y:S01]  /*64a0*/  FMUL R21, R47.reuse, R25 ;  /* 0x000000192f157220 */ /* 0x040fe20000400000 */
[----:B------:R-:W-:Y:S02]  /*64b0*/  HADD2.F32 R76, -RZ, R75.H1_H1 ;  /* 0x3000004bff4c7230 */ /* 0x000fe40000004100 */
[C---:B------:R-:W-:Y:S01]  /*64c0*/  FMUL R24, R47.reuse, R28 ;  /* 0x0000001c2f187220 */ /* 0x040fe20000400000 */
[C---:B------:R-:W-:Y:S01]  /*64d0*/  FMUL R25, R47.reuse, R29 ;  /* 0x0000001d2f197220 */ /* 0x040fe20000400000 */
[C---:B------:R-:W-:Y:S01]  /*64e0*/  FMUL R28, R47.reuse, R32 ;  /* 0x000000202f1c7220 */ /* 0x040fe20000400000 */
[C---:B------:R-:W-:Y:S01]  /*64f0*/  FMUL R29, R47.reuse, R33 ;  /* 0x000000212f1d7220 */ /* 0x040fe20000400000 */
[C---:B------:R-:W-:Y:S01]  /*6500*/  FMUL R3, R47.reuse, R6 ;  /* 0x000000062f037220 */ /* 0x040fe20000400000 */
[C---:B------:R-:W-:Y:S01]  /*6510*/  FMUL R7, R47.reuse, R7 ;  /* 0x000000072f077220 */ /* 0x040fe20000400000 */
[C---:B------:R-:W-:Y:S01]  /*6520*/  FMUL R6, R47.reuse, R10 ;  /* 0x0000000a2f067220 */ /* 0x040fe20000400000 */
[----:B------:R-:W-:Y:S01]  /*6530*/  FMUL R11, R47, R11 ;  /* 0x0000000b2f0b7220 */ /* 0x000fe20000400000 */
[C---:B------:R-:W-:Y:S01]  /*6540*/  FFMA R3, R49.reuse, R52, R3 ;  /* 0x0000003431037223 */ /* 0x040fe20000000003 */
[C---:B------:R-:W-:Y:S01]  /*6550*/  FFMA R7, R49.reuse, R54, R7 ;  /* 0x0000003631077223 */ /* 0x040fe20000000007 */
[C---:B------:R-:W-:Y:S01]  /*6560*/  FFMA R4, R49.reuse, R53, R4 ;  /* 0x0000003531047223 */ /* 0x040fe20000000004 */
[----:B------:R-:W-:Y:S01]  /*6570*/  F2FP.F16.E5M2.UNPACK_B R50, R87 ;  /* 0x00000057ff32723e */ /* 0x000fe200020004ff */
[C---:B------:R-:W-:Y:S01]  /*6580*/  FFMA R5, R49.reuse, R56, R5 ;  /* 0x0000003831057223 */ /* 0x040fe20000000005 */
[----:B------:R-:W-:Y:S01]  /*6590*/  FFMA R6, R49, R55, R6 ;  /* 0x0000003731067223 */ /* 0x000fe20000000006 */
[----:B------:R-:W-:Y:S01]  /*65a0*/  F2FP.SATFINITE.E5M2.F32.PACK_AB_MERGE_C R117, R7, R3, RZ ;  /* 0x000000030775723e */ /* 0x000fe200048060ff */
[C---:B------:R-:W-:Y:S01]  /*65b0*/  FFMA R11, R49.reuse, R58, R11 ;  /* 0x0000003a310b7223 */ /* 0x040fe2000000000b */
[C---:B------:R-:W-:Y:S01]  /*65c0*/  FFMA R8, R49.reuse, R57, R8 ;  /* 0x0000003931087223 */ /* 0x040fe20000000008 */
[----:B------:R-:W-:Y:S01]  /*65d0*/  ISETP.NE.AND P0, PT, R110, RZ, PT ;  /* 0x000000ff6e00720c */ /* 0x000fe20003f05270 */
[----:B------:R-:W-:Y:S01]  /*65e0*/  FFMA R9, R49, R60, R9 ;  /* 0x0000003c31097223 */ /* 0x000fe20000000009 */
[----:B------:R-:W-:Y:S01]  /*65f0*/  F2FP.SATFINITE.E5M2.F32.PACK_AB_MERGE_C R116, R2, R0, R117 ;  /* 0x000000000274723e */ /* 0x000fe20004806075 */
[--C-:B------:R-:W-:Y:S01]  /*6600*/  HADD2.F32 R51, -RZ, R50.reuse.H0_H0 ;  /* 0x20000032ff337230 */ /* 0x100fe20000004100 */
[----:B------:R-:W-:Y:S01]  /*6610*/  F2FP.SATFINITE.E5M2.F32.PACK_AB_MERGE_C R117, R11, R6, RZ ;  /* 0x000000060b75723e */ /* 0x000fe200048060ff */
[----:B------:R-:W-:Y:S02]  /*6620*/  HADD2.F32 R50, -RZ, R50.H1_H1 ;  /* 0x30000032ff327230 */ /* 0x000fe40000004100 */
[C---:B------:R-:W-:Y:S01]  /*6630*/  FMUL R10, R47.reuse, R14 ;  /* 0x0000000e2f0a7220 */ /* 0x040fe20000400000 */
[----:B------:R-:W-:Y:S01]  /*6640*/  FMUL R15, R47, R15 ;  /* 0x0000000f2f0f7220 */ /* 0x000fe20000400000 */
[--C-:B------:R-:W-:Y:S01]  /*6650*/  HADD2.F32 R63, -RZ, R65.reuse.H0_H0 ;  /* 0x20000041ff3f7230 */ /* 0x100fe20000004100 */
[----:B------:R-:W-:Y:S01]  /*6660*/  F2FP.SATFINITE.E5M2.F32.PACK_AB_MERGE_C R117, R5, R4, R117 ;  /* 0x000000040575723e */ /* 0x000fe20004806075 */
[C---:B------:R-:W-:Y:S01]  /*6670*/  FFMA R10, R49.reuse, R59, R10 ;  /* 0x0000003b310a7223 */ /* 0x040fe2000000000a */
[C---:B------:R-:W-:Y:S01]  /*6680*/  FFMA R15, R49.reuse, R62, R15 ;  /* 0x0000003e310f7223 */ /* 0x040fe2000000000f */
[C---:B------:R-:W-:Y:S01]  /*6690*/  FFMA R12, R49.reuse, R61, R12 ;  /* 0x0000003d310c7223 */ /* 0x040fe2000000000c */
[----:B------:R-:W-:Y:S01]  /*66a0*/  FFMA R13, R49, R64, R13 ;  /* 0x00000040310d7223 */ /* 0x000fe2000000000d */
[----:B------:R-:W-:Y:S02]  /*66b0*/  HADD2.F32 R66, -RZ, R65.H1_H1 ;  /* 0x30000041ff427230 */ /* 0x000fe40000004100 */
[C---:B------:R-:W-:Y:S01]  /*66c0*/  FMUL R14, R47.reuse, R18 ;  /* 0x000000122f0e7220 */ /* 0x040fe20000400000 */
[----:B------:R-:W-:Y:S02]  /*66d0*/  HADD2.F32 R65, -RZ, R67.H0_H0 ;  /* 0x20000043ff417230 */ /* 0x000fe40000004100 */
[----:B------:R-:W-:Y:S01]  /*66e0*/  FMUL R19, R47, R19 ;  /* 0x000000132f137220 */ /* 0x000fe20000400000 */
[--C-:B------:R-:W-:Y:S02]  /*66f0*/  HADD2.F32 R67, -RZ, R69.reuse.H0_H0 ;  /* 0x20000045ff437230 */ /* 0x100fe40000004100 */
[----:B------:R-:W-:Y:S01]  /*6700*/  FFMA R14, R49, R63, R14 ;  /* 0x0000003f310e7223 */ /* 0x000fe2000000000e */
[----:B------:R-:W-:Y:S02]  /*6710*/  HADD2.F32 R70, -RZ, R69.H1_H1 ;  /* 0x30000045ff467230 */ /* 0x000fe40000004100 */
[----:B------:R-:W-:Y:S01]  /*6720*/  FMUL R18, R47, R22 ;  /* 0x000000162f127220 */ /* 0x000fe20000400000 */
[----:B------:R-:W-:Y:S02]  /*6730*/  HADD2.F32 R69, -RZ, R71.H0_H0 ;  /* 0x20000047ff457230 */ /* 0x000fe40000004100 */
[----:B------:R-:W-:Y:S01]  /*6740*/  FFMA R19, R49, R66, R19 ;  /* 0x0000004231137223 */ /* 0x000fe20000000013 */
[----:B------:R-:W-:Y:S01]  /*6750*/  FMUL R23, R47, R23 ;  /* 0x000000172f177220 */ /* 0x000fe20000400000 */
[C---:B------:R-:W-:Y:S01]  /*6760*/  FFMA R16, R49.reuse, R65, R16 ;  /* 0x0000004131107223 */ /* 0x040fe20000000010 */
[C---:B------:R-:W-:Y:S01]  /*6770*/  FFMA R17, R49.reuse, R68, R17 ;  /* 0x0000004431117223 */ /* 0x040fe20000000011 */
        /* <DEDUP_REMOVED lines=23> */
[----:B------:R-:W-:Y:S01]  /*68f0*/  F2FP.SATFINITE.E5M2.F32.PACK_AB_MERGE_C R118, R15, R10, RZ ;  /* 0x0000000a0f76723e */ /* 0x000fe200048060ff */
[----:B------:R-:W-:Y:S01]  /*6900*/  FFMA R28, R49, R51, R28 ;  /* 0x00000033311c7223 */ /* 0x000fe2000000001c */
[----:B------:R-:W-:Y:S01]  /*6910*/  F2FP.SATFINITE.E5M2.F32.PACK_AB_MERGE_C R119, R19, R14, RZ ;  /* 0x0000000e1377723e */ /* 0x000fe200048060ff */
[C---:B------:R-:W-:Y:S01]  /*6920*/  FFMA R29, R49.reuse, R50, R29 ;  /* 0x00000032311d7223 */ /* 0x040fe2000000001d */
[C---:B------:R-:W-:Y:S01]  /*6930*/  FFMA R30, R49.reuse, R77, R30 ;  /* 0x0000004d311e7223 */ /* 0x040fe2000000001e */
[----:B------:R-:W-:Y:S01]  /*6940*/  FFMA R35, R49, R52, R35 ;  /* 0x0000003431237223 */ /* 0x000fe20000000023 */
[----:B------:R-:W-:Y:S02]  /*6950*/  F2FP.SATFINITE.E5M2.F32.PACK_AB_MERGE_C R118, R9, R8, R118 ;  /* 0x000000080976723e */ /* 0x000fe40004806076 */
[----:B------:R-:W-:Y:S02]  /*6960*/  F2FP.SATFINITE.E5M2.F32.PACK_AB_MERGE_C R119, R13, R12, R119 ;  /* 0x0000000c0d77723e */ /* 0x000fe40004806077 */
[----:B------:R-:W-:Y:S02]  /*6970*/  F2FP.SATFINITE.E5M2.F32.PACK_AB_MERGE_C R120, R23, R18, RZ ;  /* 0x000000121778723e */ /* 0x000fe400048060ff */
[----:B------:R-:W-:Y:S01]  /*6980*/  F2FP.SATFINITE.E5M2.F32.PACK_AB_MERGE_C R121, R27, R22, RZ ;  /* 0x000000161b79723e */ /* 0x000fe200048060ff */
[----:B------:R1:W-:Y:S01]  /*6990*/  STS.128 [R100+UR49+0x2200], R116 ;  /* 0x0022007464007988 */ /* 0x0003e20008000c31 */
[----:B------:R-:W-:Y:S02]  /*69a0*/  F2FP.SATFINITE.E5M2.F32.PACK_AB_MERGE_C R122, R31, R26, RZ ;  /* 0x0000001a1f7a723e */ /* 0x000fe400048060ff */
[----:B------:R-:W-:Y:S02]  /*69b0*/  F2FP.SATFINITE.E5M2.F32.PACK_AB_MERGE_C R123, R35, R30, RZ ;  /* 0x0000001e237b723e */ /* 0x000fe400048060ff */
[----:B------:R-:W-:Y:S02]  /*69c0*/  F2FP.SATFINITE.E5M2.F32.PACK_AB_MERGE_C R120, R17, R16, R120 ;  /* 0x000000101178723e */ /* 0x000fe40004806078 */
[----:B------:R-:W-:Y:S02]  /*69d0*/  F2FP.SATFINITE.E5M2.F32.PACK_AB_MERGE_C R121, R21, R20, R121 ;  /* 0x000000141579723e */ /* 0x000fe40004806079 */
[----:B------:R-:W-:Y:S02]  /*69e0*/  F2FP.SATFINITE.E5M2.F32.PACK_AB_MERGE_C R122, R25, R24, R122 ;  /* 0x00000018197a723e */ /* 0x000fe4000480607a */
[----:B------:R-:W-:Y:S02]  /*69f0*/  F2FP.SATFINITE.E5M2.F32.PACK_AB_MERGE_C R123, R29, R28, R123 ;  /* 0x0000001c1d7b723e */ /* 0x000fe4000480607b */
[----:B------:R-:W-:Y:S02]  /*6a00*/  LEA R32, R105, UR49, 0x3 ;  /* 0x0000003169207c11 */ /* 0x000fe4000f8e18ff */
[----:B------:R-:W-:Y:S01]  /*6a10*/  @P6 SHF.L.U32 R33, R104, 0x1f, RZ ;  /* 0x0000001f68216819 */ /* 0x000fe200000006ff */
[----:B------:R1:W-:Y:S01]  /*6a20*/  STS.128 [R114+0x2210], R120 ;  /* 0x0022107872007388 */ /* 0x0003e20000000c00 */
[----:B------:R-:W-:Y:S01]  /*6a30*/  @!PT LDS RZ, [RZ] ;  /* 0x00000000fffff984 */ /* 0x000fe20000000800 */
[----:B------:R-:W-:Y:S01]  /*6a40*/  @!PT LDS RZ, [RZ] ;  /* 0x00000000fffff984 */ /* 0x000fe20000000800 */
[----:B------:R-:W-:Y:S01]  /*6a50*/  @!PT LDS RZ, [RZ] ;  /* 0x00000000fffff984 */ /* 0x000fe20000000800 */
[----:B------:R-:W-:Y:S01]  /*6a60*/  @!PT LDS RZ, [RZ] ;  /* 0x00000000fffff984 */ /* 0x000fe20000000800 */
[----:B------:R2:W-:Y:S07]  /*6a70*/  MEMBAR.ALL.CTA ;  /* 0x0000000000007992 */ /* 0x0005ee0000008000 */
[----:B--2---:R-:W2:Y:S02]  /*6a80*/  FENCE.VIEW.ASYNC.S ;  /* 0x00000000000073c6 */ /* 0x004ea40000000000 */
[----:B--2---:R-:W-:Y:S06]  /*6a90*/  BAR.SYNC.DEFER_BLOCKING 0x1, 0x80 ;  /* 0x0042000000007b1d */ /* 0x004fec0000010000 */
[----:B------:R-:W-:Y:S05]  /*6aa0*/  @P0 BRA `(.L_x_109) ;  /* 0x0000000000280947 */ /* 0x000fea0003800000 */
[----:B------:R-:W-:Y:S02]  /*6ab0*/  UIADD3 UR4, UPT, UPT, UR49, 0x2200, URZ ;  /* 0x0000220031047890 */ /* 0x000fe4000fffe0ff */
[----:B------:R-:W-:Y:S01]  /*6ac0*/  UIADD3 UR6, UP0, UPT, UR52, 0x680, URZ ;  /* 0x0000068034067890 */ /* 0x000fe2000ff1e0ff */
[----:B------:R-:W-:Y:S03]  /*6ad0*/  UMOV UR43, UR36 ;  /* 0x00000024002b7c82 */ /* 0x000fe60008000000 */
[----:B------:R-:W-:Y:S01]  /*6ae0*/  MOV R109, UR4 ;  /* 0x00000004006d7c02 */ /* 0x000fe20008000f00 */
[----:B------:R-:W-:Y:S03]  /*6af0*/  UIADD3.X UR7, UPT, UPT, URZ, UR53, URZ, UP0, !UPT ;  /* 0x00000035ff077290 */ /* 0x000fe600087fe4ff */
[----:B------:R-:W-:Y:S11]  /*6b00*/  R2UR UR40, R109 ;  /* 0x000000006d2872ca */ /* 0x000ff600000e0000 */
[----:B------:R-:W-:Y:S02]  /*6b10*/  @!UPT UIADD3 URZ, UPT, UPT, URZ, URZ, URZ ;  /* 0x000000fffffff290 */ /* 0x000fe4000fffe0ff */
[----:B------:R2:W-:Y:S01]  /*6b20*/  UTMASTG.3D [UR40], [UR6] ;  /* 0x00000028060073b5 */ /* 0x0005e20008010000 */
[----:B------:R0:W-:Y:S01]  /*6b30*/  UTMACMDFLUSH ;  /* 0x00000000000079b7 */ /* 0x0001e20000000000 */
[----:B--2---:R-:W-:Y:S04]  /*6b40*/  DEPBAR.LE SB0, 0x1 ;  /* 0x000080400000791a */ /* 0x004fe80000000000 */
.L_x_109:
[----:B------:R-:W-:Y:S05]  /*6b50*/  BSYNC.RECONVERGENT B0 ;  /* 0x0000000000007941 */ /* 0x000fea0003800200 */
.L_x_108:
[----:B------:R-:W-:Y:S06]  /*6b60*/  BAR.SYNC.DEFER_BLOCKING 0x1, 0x80 ;  /* 0x0042000000007b1d */ /* 0x000fec0000010000 */
[----:B------:R-:W2:Y:S01]  /*6b70*/  @P6 SYNCS.PHASECHK.TRANS64.TRYWAIT P0, [R32+URZ+0x110], R33 ;  /* 0x00011021200065a7 */ /* 0x000ea200080011ff */
[----:B------:R-:W-:Y:S01]  /*6b80*/  BSSY B1, `(.L_x_110) ;  /* 0x0000020000017945 */ /* 0x000fe20003800000 */
[----:B--2---:R-:W-:Y:S03]  /*6b90*/  @P6 SEL R115, RZ, 0x1, !P0 ;  /* 0x00000001ff736807 */ /* 0x004fe60004000000 */
[----:B------:R-:W-:Y:S05]  /*6ba0*/  @!P6 BRA `(.L_x_111) ;  /* 0x000000000074e947 */ /* 0x000fea0003800000 */
[----:B------:R-:W-:Y:S01]  /*6bb0*/  ISETP.NE.AND P1, PT, R124, RZ, PT ;  /* 0x000000ff7c00720c */ /* 0x000fe20003f25270 */
[----:B------:R-:W-:Y:S01]  /*6bc0*/  BSSY B0, `(.L_x_112) ;  /* 0x0000009000007945 */ /* 0x000fe20003800000 */
[----:B------:R-:W-:Y:S11]  /*6bd0*/  ISETP.NE.AND P0, PT, R115, RZ, PT ;  /* 0x000000ff7300720c */ /* 0x000ff60003f05270 */
[----:B------:R-:W-:Y:S05]  /*6be0*/  @P1 IMAD R0, R105, 0x1000, R100 ;  /* 0x0000100069001824 */ /* 0x000fea00078e0264 */
[----:B------:R-:W-:Y:S05]  /*6bf0*/  @P1 IADD3 R2, PT, PT, R0, UR49, RZ ;  /* 0x0000003100021c10 */ /* 0x000fea000fffe0ff */
[----:B------:R-:W-:Y:S01]  /*6c00*/  @P1 IMAD.IADD R2, R2, 0x1, R125 ;  /* 0x0000000102021824 */ /* 0x000fe200078e027d */
[----:B------:R-:W-:Y:S06]  /*6c10*/  @P0 BRA `(.L_x_113) ;  /* 0x00000000000c0947 */ /* 0x000fec0003800000 */
[----:B------:R-:W-:Y:S04]  /*6c20*/  SHF.L.U32 R3, R104, 0x1f, RZ ;  /* 0x0000001f68037819 */ /* 0x000fe800000006ff */
[----:B------:R-:W2:Y:S02]  /*6c30*/  SYNCS.PHASECHK.TRANS64.TRYWAIT P0, [R32+URZ+0x110], R3 ;  /* 0x00011003200075a7 */ /* 0x000ea400080011ff */
[----:B--2---:R-:W-:Y:S05]  /*6c40*/  @!P0 BRA `(.L_x_114) ;  /* 0x0000001800e48947 */ /* 0x004fea0003800000 */
.L_x_113:
[----:B------:R-:W-:Y:S05]  /*6c50*/  BSYNC B0 ;  /* 0x0000000000007941 */ /* 0x000fea0003800000 */
.L_x_112:
[----:B------:R-:W-:Y:S01]  /*6c60*/  ISETP.NE.AND P0, PT, R124, RZ, PT ;  /* 0x000000ff7c00720c */ /* 0x000fe20003f05270 */
[----:B--2---:R-:W-:Y:S02]  /*6c70*/  VIADD R32, R32, 0x120 ;  /* 0x0000012020207836 */ /* 0x004fe40000000000 */
[----:B------:R-:W-:Y:S02]  /*6c80*/  IMAD.U32 R3, RZ, RZ, UR37 ;  /* 0x00000025ff037e24 */ /* 0x000fe4000f8e00ff */
[----:B------:R-:W-:Y:S03]  /*6c90*/  VIADD R105, R105, 0x1 ;  /* 0x0000000169697836 */ /* 0x000fe60000000000 */
[----:B------:R-:W-:Y:S05]  /*6ca0*/  PRMT R3, R3, 0x654, R32 ;  /* 0x0000065403037816 */ /* 0x000fea0000000020 */
[----:B------:R2:W3:Y:S04]  /*6cb0*/  @P0 LDS.128 R80, [R0+UR49+0x200] ;  /* 0x0002003100500984 */ /* 0x0004e80008000c00 */
[----:B------:R2:W4:Y:S01]  /*6cc0*/  @P0 LDS.128 R84, [R2+0x210] ;  /* 0x0002100002540984 */ /* 0x0005220000000c00 */
[C---:B------:R-:W-:Y:S01]  /*6cd0*/  ISETP.NE.AND P0, PT, R105.reuse, 0x2, PT ;  /* 0x000000026900780c */ /* 0x040fe20003f05270 */
[----:B------:R-:W-:Y:S01]  /*6ce0*/  @!PT LDS RZ, [RZ] ;  /* 0x00000000fffff984 */ /* 0x000fe20000000800 */
[----:B------:R-:W-:Y:S01]  /*6cf0*/  @!PT LDS RZ, [RZ] ;  /* 0x00000000fffff984 */ /* 0x000fe20000000800 */
[----:B------:R-:W-:Y:S01]  /*6d00*/  @!PT LDS RZ, [RZ] ;  /* 0x00000000fffff984 */ /* 0x000fe20000000800 */
[----:B------:R-:W-:Y:S01]  /*6d10*/  @!PT LDS RZ, [RZ] ;  /* 0x00000000fffff984 */ /* 0x000fe20000000800 */
[----:B------:R5:W-:Y:S06]  /*6d20*/  MEMBAR.ALL.CTA ;  /* 0x0000000000007992 */ /* 0x000bec0000008000 */
[----:B-----5:R-:W5:Y:S01]  /*6d30*/  FENCE.VIEW.ASYNC.S ;  /* 0x00000000000073c6 */ /* 0x020f620000000000 */
[----:B------:R-:W-:Y:S01]  /*6d40*/  SEL R105, R105, RZ, P0 ;  /* 0x000000ff69697207 */ /* 0x000fe20000000000 */
[----:B-----5:R5:W-:Y:S02]  /*6d50*/  SYNCS.ARRIVE.TRANS64.RED.A1T0 RZ, [R3+URZ], RZ ;  /* 0x000000ff03ff79a7 */ /* 0x020be400081004ff */
[----:B-----5:R-:W-:Y:S04]  /*6d60*/  SEL R3, RZ, 0x1, P0 ;  /* 0x00000001ff037807 */ /* 0x020fe80000000000 */
[----:B--23--:R-:W-:Y:S02]  /*6d70*/  LOP3.LUT R104, R104, R3, RZ, 0x3c, !PT ;  /* 0x0000000368687212 */ /* 0x00cfe400078e3cff */
.L_x_111:
[----:B------:R-:W-:Y:S05]  /*6d80*/  BSYNC B1 ;  /* 0x0000000000017941 */ /* 0x000fea0003800000 */
.L_x_110:
[----:B------:R-:W-:Y:S05]  /*6d90*/  VIADD R0, R48, 0x40 ;  /* 0x0000004030007836 */ /* 0x000fea0000000000 */
[----:B------:R-:W-:Y:S04]  /*6da0*/  SHF.R.U32.HI R0, RZ, 0x15, R0 ;  /* 0x00000015ff007819 */ /* 0x000fe80000011600 */
[----:B------:R-:W-:Y:S11]  /*6db0*/  LOP3.LUT P0, RZ, R0, 0x3, R101, 0x48, !PT ;  /* 0x0000000300ff7812 */ /* 0x000ff60007804865 */
[----:B------:R-:W-:Y:S02]  /*6dc0*/  @!UPT UIADD3 URZ, UPT, UPT, URZ, URZ, URZ ;  /* 0x000000fffffff290 */ /* 0x000fe4000fffe0ff */
[----:B------:R-:W-:Y:S05]  /*6dd0*/  @!P0 BRA `(.L_x_115) ;  /* 0x0000000000408947 */ /* 0x000fea0003800000 */
[----:B------:R-:W2:Y:S01]  /*6de0*/  LDCU.64 UR8, c[0x4][0x70] ;  /* 0x01000e00ff0877ac */ /* 0x000ea20008000a00 */
[----:B------:R-:W-:Y:S01]  /*6df0*/  MOV R3, 0x0 ;  /* 0x0000000000037802 */ /* 0x000fe20000000f00 */
[----:B------:R-:W-:Y:S02]  /*6e00*/  HFMA2 R12, -RZ, RZ, 0, 5.9604644775390625e-08 ;  /* 0x00000001ff0c7431 */ /* 0x000fe400000001ff */
[----:B------:R-:W-:Y:S02]  /*6e10*/  IMAD.MOV.U32 R8, RZ, RZ, 0x192 ;  /* 0x00000192ff087424 */ /* 0x000fe400078e00ff */
[----:B------:R-:W-:Y:S01]  /*6e20*/  IMAD.MOV.U32 R13, RZ, RZ, RZ ;  /* 0x000000ffff0d7224 */ /* 0x000fe200078e00ff */
[----:B------:R-:W3:Y:S01]  /*6e30*/  LDCU.64 UR6, c[0x4][0x78] ;  /* 0x01000f00ff0677ac */ /* 0x000ee20008000a00 */
[----:B------:R-:W1:Y:S01]  /*6e40*/  LDC.64 R2, c[0x4][R3] ;  /* 0x0100000003027b82 */ /* 0x000e620000000a00 */
[----:B------:R-:W5:Y:S01]  /*6e50*/  LDCU.64 UR4, c[0x4][0x10] ;  /* 0x01000200ff0477ac */ /* 0x000f620008000a00 */
[----:B--2---:R-:W-:Y:S01]  /*6e60*/  MOV R5, UR9 ;  /* 0x0000000900057c02 */ /* 0x004fe20008000f00 */
[----:B------:R-:W-:Y:S01]  /*6e70*/  IMAD.U32 R4, RZ, RZ, UR8 ;  /* 0x00000008ff047e24 */ /* 0x000fe2000f8e00ff */
[----:B---3--:R-:W-:Y:S01]  /*6e80*/  MOV R7, UR7 ;  /* 0x0000000700077c02 */ /* 0x008fe20008000f00 */
[----:B------:R-:W-:Y:S01]  /*6e90*/  IMAD.U32 R6, RZ, RZ, UR6 ;  /* 0x00000006ff067e24 */ /* 0x000fe2000f8e00ff */
[----:B-----5:R-:W-:Y:S01]  /*6ea0*/  MOV R11, UR5 ;  /* 0x00000005000b7c02 */ /* 0x020fe20008000f00 */
[----:B------:R-:W-:Y:S02]  /*6eb0*/  IMAD.U32 R10, RZ, RZ, UR4 ;  /* 0x00000004ff0a7e24 */ /* 0x000fe4000f8e00ff */
[----:B------:R-:W-:Y:S07]  /*6ec0*/  LEPC R20, `(.L_x_115) ;  /* 0x000000001014794e */ /* 0x000fee0000000000 */
[----:B-1--4-:R-:W-:Y:S05]  /*6ed0*/  CALL.ABS.NOINC R2 ;  /* 0x0000000002007343 */ /* 0x012fea0003c00000 */
.L_x_115:
[----:B------:R-:W-:Y:S01]  /*6ee0*/  ISETP.NE.AND P0, PT, R110, RZ, PT ;  /* 0x000000ff6e00720c */ /* 0x000fe20003f05270 */
[----:B------:R-:W-:Y:S05]  /*6ef0*/  WARPSYNC.ALL ;  /* 0x0000000000007948 */ /* 0x000fea0003800000 */
[----:B------:R-:W-:Y:S01]  /*6f00*/  R2UR UR4, R48 ;  /* 0x00000000300472ca */ /* 0x000fe200000e0000 */
[----:B------:R-:W-:Y:S01]  /*6f10*/  BSSY.RECONVERGENT B0, `(.L_x_116) ;  /* 0x000009c000007945 */ /* 0x000fe20003800200 */
[-C--:B------:R-:W-:Y:S02]  /*6f20*/  F2FP.F16.E5M2.UNPACK_B R51, R80.reuse ;  /* 0x00000050ff33723e */ /* 0x080fe400020004ff */
[----:B------:R-:W-:Y:S02]  /*6f30*/  F2FP.F16.E5M2.UNPACK_B R80, R80.H1 ;  /* 0x00000050ff50723e */ /* 0x000fe400030004ff */
[-C--:B------:R-:W-:Y:S01]  /*6f40*/  F2FP.F16.E5M2.UNPACK_B R55, R81.reuse ;  /* 0x00000051ff37723e */ /* 0x080fe200020004ff */
[--C-:B------:R-:W-:Y:S01]  /*6f50*/  HADD2.F32 R50, -RZ, R51.reuse.H0_H0 ;  /* 0x20000033ff327230 */ /* 0x100fe20000004100 */
[----:B------:R-:W-:Y:S01]  /*6f60*/  F2FP.F16.E5M2.UNPACK_B R81, R81.H1 ;  /* 0x00000051ff51723e */ /* 0x000fe200030004ff */
[----:B------:R-:W-:Y:S01]  /*6f70*/  HADD2.F32 R52, -RZ, R51.H1_H1 ;  /* 0x30000033ff347230 */ /* 0x000fe20000004100 */
[-C--:B------:R-:W-:Y:S01]  /*6f80*/  F2FP.F16.E5M2.UNPACK_B R59, R82.reuse ;  /* 0x00000052ff3b723e */ /* 0x080fe200020004ff */
[--C-:B------:R-:W-:Y:S01]  /*6f90*/  HADD2.F32 R51, -RZ, R80.reuse.H0_H0 ;  /* 0x20000050ff337230 */ /* 0x100fe20000004100 */
[----:B------:R-:W-:Y:S01]  /*6fa0*/  F2FP.F16.E5M2.UNPACK_B R82, R82.H1 ;  /* 0x00000052ff52723e */ /* 0x000fe200030004ff */
[----:B------:R-:W-:Y:S01]  /*6fb0*/  LDTM.16dp32bit_t0_t15.x32 R4, tmem[UR4+0x40] ;  /* 0x00004004000479ee */ /* 0x000fe20008a80000 */
[----:B------:R-:W2:Y:S01]  /*6fc0*/  LDTM.16dp32bit_t16_t31.x32 R4, tmem[UR4+0x60] ;  /* 0x00006004000479ee */ /* 0x000ea20008aa0000 */
[----:B------:R-:W-:Y:S01]  /*6fd0*/  NOP ;  /* 0x0000000000007918 */ /* 0x000fe20000000000 */
[--C-:B------:R-:W-:Y:S01]  /*6fe0*/  HADD2.F32 R53, -RZ, R55.reuse.H0_H0 ;  /* 0x20000037ff357230 */ /* 0x100fe20000004100 */
[----:B------:R-:W-:Y:S01]  /*6ff0*/  R2UR UR5, R113 ;  /* 0x00000000710572ca */ /* 0x000fe200000e0000 */
[----:B------:R-:W-:Y:S01]  /*7000*/  HADD2.F32 R56, -RZ, R55.H1_H1 ;  /* 0x30000037ff387230 */ /* 0x000fe20000004100 */
[----:B------:R-:W-:Y:S01]  /*7010*/  F2FP.F16.E5M2.UNPACK_B R63, R83 ;  /* 0x00000053ff3f723e */ /* 0x000fe200020004ff */
[--C-:B------:R-:W-:Y:S01]  /*7020*/  HADD2.F32 R57, -RZ, R59.reuse.H0_H0 ;  /* 0x2000003bff397230 */ /* 0x100fe20000004100 */
[----:B----4-:R-:W-:Y:S01]  /*7030*/  F2FP.F16.E5M2.UNPACK_B R67, R84 ;  /* 0x00000054ff43723e */ /* 0x010fe200020004ff */
[----:B------:R-:W-:Y:S01]  /*7040*/  HADD2.F32 R60, -RZ, R59.H1_H1 ;  /* 0x3000003bff3c7230 */ /* 0x000fe20000004100 */
[----:B------:R-:W-:Y:S01]  /*7050*/  F2FP.F16.E5M2.UNPACK_B R71, R85 ;  /* 0x00000055ff47723e */ /* 0x000fe200020004ff */
[--C-:B------:R-:W-:Y:S01]  /*7060*/  HADD2.F32 R61, -RZ, R63.reuse.H0_H0 ;  /* 0x2000003fff3d7230 */ /* 0x100fe20000004100 */
[----:B------:R-:W-:Y:S01]  /*7070*/  F2FP.F16.E5M2.UNPACK_B R75, R86 ;  /* 0x00000056ff4b723e */ /* 0x000fe200020004ff */
[----:B------:R-:W-:Y:S01]  /*7080*/  HADD2.F32 R64, -RZ, R63.H1_H1 ;  /* 0x3000003fff407230 */ /* 0x000fe20000004100 */
[----:B------:R-:W-:Y:S01]  /*7090*/  F2FP.F16.E5M2.UNPACK_B R77, R87 ;  /* 0x00000057ff4d723e */ /* 0x000fe200020004ff */
[--C-:B------:R-:W-:Y:S01]  /*70a0*/  HADD2.F32 R65, -RZ, R67.reuse.H0_H0 ;  /* 0x20000043ff417230 */ /* 0x100fe20000004100 */
[----:B------:R-:W-:Y:S01]  /*70b0*/  F2FP.F16.E5M2.UNPACK_B R83, R83.H1 ;  /* 0x00000053ff53723e */ /* 0x000fe200030004ff */
[----:B------:R-:W-:Y:S01]  /*70c0*/  UIADD3 UR5, UPT, UPT, UR5, 0x180, URZ ;  /* 0x0000018005057890 */ /* 0x000fe2000fffe0ff */
[----:B------:R-:W-:Y:S01]  /*70d0*/  HADD2.F32 R67, -RZ, R67.H1_H1 ;  /* 0x30000043ff437230 */ /* 0x000fe20000004100 */
[----:B------:R-:W-:Y:S01]  /*70e0*/  F2FP.F16.E5M2.UNPACK_B R84, R84.H1 ;  /* 0x00000054ff54723e */ /* 0x000fe200030004ff */
[--C-:B------:R-:W-:Y:S01]  /*70f0*/  HADD2.F32 R69, -RZ, R71.reuse.H0_H0 ;  /* 0x20000047ff457230 */ /* 0x100fe20000004100 */
[----:B------:R-:W-:Y:S01]  /*7100*/  UPRMT UR5, UR37, 0x654, UR5 ;  /* 0x0000065425057896 */ /* 0x000fe20008000005 */
[----:B------:R-:W-:Y:S01]  /*7110*/  HADD2.F32 R72, -RZ, R71.H1_H1 ;  /* 0x30000047ff487230 */ /* 0x000fe20000004100 */
[----:B------:R-:W-:Y:S01]  /*7120*/  F2FP.F16.E5M2.UNPACK_B R85, R85.H1 ;  /* 0x00000055ff55723e */ /* 0x000fe200030004ff */
[--C-:B------:R-:W-:Y:S02]  /*7130*/  HADD2.F32 R73, -RZ, R75.reuse.H0_H0 ;  /* 0x2000004bff497230 */ /* 0x100fe40000004100 */
[C---:B--2---:R-:W-:Y:S01]  /*7140*/  FMUL R4, R47.reuse, R4 ;  /* 0x000000042f047220 */ /* 0x044fe20000400000 */
[C---:B------:R-:W-:Y:S01]  /*7150*/  FMUL R5, R47.reuse, R5 ;  /* 0x000000052f057220 */ /* 0x040fe20000400000 */
[C---:B------:R-:W-:Y:S01]  /*7160*/  FMUL R8, R47.reuse, R8 ;  /* 0x000000082f087220 */ /* 0x040fe20000400000 */
[----:B------:R-:W-:Y:S01]  /*7170*/  FMUL R9, R47, R9 ;  /* 0x000000092f097220 */ /* 0x000fe20000400000 */
[C---:B------:R-:W-:Y:S01]  /*7180*/  FFMA R4, R49.reuse, R50, R4 ;  /* 0x0000003231047223 */ /* 0x040fe20000000004 */
[----:B------:R-:W-:Y:S01]  /*7190*/  SYNCS.ARRIVE.TRANS64.RED.A1T0 RZ, [UR5], RZ ;  /* 0x000000ffffff79a7 */ /* 0x000fe20008100405 */
        /* <DEDUP_REMOVED lines=18> */
[--C-:B------:R-:W-:Y:S02]  /*72c0*/  HADD2.F32 R55, -RZ, R81.reuse.H0_H0 ;  /* 0x20000051ff377230 */ /* 0x100fe40000004100 */
[----:B------:R-:W-:Y:S01]  /*72d0*/  FMUL R10, R47, R10 ;  /* 0x0000000a2f0a7220 */ /* 0x000fe20000400000 */
[C---:B------:R-:W-:Y:S01]  /*72e0*/  FFMA R6, R49.reuse, R51, R6 ;  /* 0x0000003331067223 */ /* 0x040fe20000000006 */
[----:B------:R-:W-:Y:S02]  /*72f0*/  HADD2.F32 R58, -RZ, R81.H1_H1 ;  /* 0x30000051ff3a7230 */ /* 0x000fe40000004100 */
[C---:B------:R-:W-:Y:S01]  /*7300*/  FFMA R7, R49.reuse, R54, R7 ;  /* 0x0000003631077223 */ /* 0x040fe20000000007 */
[C---:B------:R-:W-:Y:S01]  /*7310*/  FFMA R8, R49.reuse, R53, R8 ;  /* 0x0000003531087223 */ /* 0x040fe20000000008 */
[C---:B------:R-:W-:Y:S01]  /*7320*/  FFMA R9, R49.reuse, R56, R9 ;  /* 0x0000003831097223 */ /* 0x040fe20000000009 */
[----:B------:R-:W-:Y:S01]  /*7330*/  FFMA R10, R49, R55, R10 ;  /* 0x00000037310a7223 */ /* 0x000fe2000000000a */
[----:B------:R-:W-:Y:S01]  /*7340*/  HADD2.F32 R51, -RZ, R77.H0_H0 ;  /* 0x2000004dff337230 */ /* 0x000fe20000004100 */
[----:B-1----:R-:W-:Y:S01]  /*7350*/  F2FP.SATFINITE.E5M2.F32.PACK_AB_MERGE_C R116, R7, R6, RZ ;  /* 0x000000060774723e */ /* 0x002fe200048060ff */
[C---:B------:R-:W-:Y:S01]  /*7360*/  FMUL R11, R47.reuse, R11 ;  /* 0x0000000b2f0b7220 */ /* 0x040fe20000400000 */
[--C-:B------:R-:W-:Y:S02]  /*7370*/  HADD2.F32 R59, -RZ, R82.reuse.H0_H0 ;  /* 0x20000052ff3b7230 */ /* 0x100fe40000004100 */
[----:B------:R-:W-:Y:S01]  /*7380*/  FMUL R14, R47, R14 ;  /* 0x0000000e2f0e7220 */ /* 0x000fe20000400000 */
[----:B------:R-:W-:Y:S01]  /*7390*/  HADD2.F32 R62, -RZ, R82.H1_H1 ;  /* 0x30000052ff3e7230 */ /* 0x000fe20000004100 */
[----:B------:R-:W-:Y:S01]  /*73a0*/  F2FP.SATFINITE.E5M2.F32.PACK_AB_MERGE_C R116, R5, R4, R116 ;  /* 0x000000040574723e */ /* 0x000fe20004806074 */
[C---:B------:R-:W-:Y:S01]  /*73b0*/  FFMA R11, R49.reuse, R58, R11 ;  /* 0x0000003a310b7223 */ /* 0x040fe2000000000b */
[C---:B------:R-:W-:Y:S01]  /*73c0*/  FFMA R12, R49.reuse, R57, R12 ;  /* 0x00000039310c7223 */ /* 0x040fe2000000000c */
[C---:B------:R-:W-:Y:S01]  /*73d0*/  FFMA R13, R49.reuse, R60, R13 ;  /* 0x0000003c310d7223 */ /* 0x040fe2000000000d */
[----:B------:R-:W-:Y:S01]  /*73e0*/  F2FP.F16.E5M2.UNPACK_B R86, R86.H1 ;  /* 0x00000056ff56723e */ /* 0x000fe200030004ff */
[----:B------:R-:W-:Y:S01]  /*73f0*/  FFMA R14, R49, R59, R14 ;  /* 0x0000003b310e7223 */ /* 0x000fe2000000000e */
[----:B------:R-:W-:Y:S01]  /*7400*/  F2FP.SATFINITE.E5M2.F32.PACK_AB_MERGE_C R117, R11, R10, RZ ;  /* 0x0000000a0b75723e */ /* 0x000fe200048060ff */
[C---:B------:R-:W-:Y:S01]  /*7410*/  FMUL R15, R47.reuse, R15 ;  /* 0x0000000f2f0f7220 */ /* 0x040fe20000400000 */
[--C-:B------:R-:W-:Y:S02]  /*7420*/  HADD2.F32 R63, -RZ, R83.reuse.H0_H0 ;  /* 0x20000053ff3f7230 */ /* 0x100fe40000004100 */
[----:B------:R-:W-:Y:S01]  /*7430*/  FMUL R18, R47, R18 ;  /* 0x000000122f127220 */ /* 0x000fe20000400000 */
[----:B------:R-:W-:Y:S01]  /*7440*/  HADD2.F32 R66, -RZ, R83.H1_H1 ;  /* 0x30000053ff427230 */ /* 0x000fe20000004100 */
[----:B------:R-:W-:Y:S01]  /*7450*/  F2FP.SATFINITE.E5M2.F32.PACK_AB_MERGE_C R117, R9, R8, R117 ;  /* 0x000000080975723e */ /* 0x000fe20004806075 */
[C---:B------:R-:W-:Y:S01]  /*7460*/  FFMA R15, R49.reuse, R62, R15 ;  /* 0x0000003e310f7223 */ /* 0x040fe2000000000f */
[C---:B------:R-:W-:Y:S01]  /*7470*/  FFMA R16, R49.reuse, R61, R16 ;  /* 0x0000003d31107223 */ /* 0x040fe20000000010 */
[----:B------:R-:W-:Y:S01]  /*7480*/  FFMA R17, R49, R64, R17 ;  /* 0x0000004031117223 */ /* 0x000fe20000000011 */
[----:B------:R-:W-:Y:S01]  /*7490*/  FMUL R19, R47, R19 ;  /* 0x000000132f137220 */ /* 0x000fe20000400000 */
        /* <DEDUP_REMOVED lines=15> */
[----:B------:R-:W-:Y:S01]  /*7590*/  F2FP.F16.E5M2.UNPACK_B R87, R87.H1 ;  /* 0x00000057ff57723e */ /* 0x000fe200030004ff */
        /* <DEDUP_REMOVED lines=32> */
[----:B------:R-:W-:Y:S03]  /*77a0*/  IADD3 R79, PT, PT, R44, 0x1, RZ ;  /* 0x000000012c4f7810 */ /* 0x000fe60007ffe0ff */
        /* <DEDUP_REMOVED lines=9> */
[----:B------:R-:W-:Y:S02]  /*7840*/  UIADD3 UR8, UP0, UPT, UR52, 0x680, URZ ;  /* 0x0000068034087890 */ /* 0x000fe4000ff1e0ff */
[----:B------:R-:W-:Y:S02]  /*7850*/  UIADD3 UR5, UPT, UPT, UR41, 0x40, URZ ;  /* 0x0000004029057890 */ /* 0x000fe4000fffe0ff */
[----:B------:R-:W-:Y:S02]  /*7860*/  UIADD3 UR4, UPT, UPT, UR49, 0x3200, URZ ;  /* 0x0000320031047890 */ /* 0x000fe4000fffe0ff */
[----:B------:R-:W-:Y:S01]  /*7870*/  UIADD3.X UR9, UPT, UPT, URZ, UR53, URZ, UP0, !UPT ;  /* 0x00000035ff097290 */ /* 0x000fe200087fe4ff */
[----:B------:R-:W-:Y:S01]  /*7880*/  UMOV UR6, UR42 ;  /* 0x0000002a00067c82 */ /* 0x000fe20008000000 */
[----:B------:R-:W-:Y:S07]  /*7890*/  UMOV UR7, UR36 ;  /* 0x0000002400077c82 */ /* 0x000fee0008000000 */
[----:B------:R2:W-:Y:S01]  /*78a0*/  UTMASTG.3D [UR4], [UR8] ;  /* 0x00000004080073b5 */ /* 0x0005e20008010000 */
[----:B------:R0:W-:Y:S01]  /*78b0*/  UTMACMDFLUSH ;  /* 0x00000000000079b7 */ /* 0x0001e20000000000 */
[----:B--2---:R-:W-:Y:S04]  /*78c0*/  DEPBAR.LE SB0, 0x1 ;  /* 0x000080400000791a */ /* 0x004fe80000000000 */
.L_x_117:
[----:B------:R-:W-:Y:S05]  /*78d0*/  BSYNC.RECONVERGENT B0 ;  /* 0x0000000000007941 */ /* 0x000fea0003800200 */
.L_x_116:
[----:B------:R-:W-:Y:S01]  /*78e0*/  BAR.SYNC.DEFER_BLOCKING 0x1, 0x80 ;  /* 0x0042000000007b1d */ /* 0x000fe20000010000 */
[----:B------:R-:W-:Y:S01]  /*78f0*/  ISETP.NE.AND P2, PT, R111, RZ, PT ;  /* 0x000000ff6f00720c */ /* 0x000fe20003f45270 */
[----:B------:R-:W-:Y:S01]  /*7900*/  IMAD.IADD R20, R43, 0x1, R94 ;  /* 0x000000012b147824 */ /* 0x000fe200078e025e */
[----:B------:R-:W-:Y:S01]  /*7910*/  ISETP.NE.AND P0, PT, R112, 0x2, PT ;  /* 0x000000027000780c */ /* 0x000fe20003f05270 */
[----:B------:R-:W-:Y:S01]  /*7920*/  IMAD.IADD R21, R45, 0x1, R96 ;  /* 0x000000012d157824 */ /* 0x000fe200078e0260 */
[----:B------:R-:W-:Y:S02]  /*7930*/  ISETP.NE.AND P1, PT, R79, 0x4, PT ;  /* 0x000000044f00780c */ /* 0x000fe40003f25270 */
[----:B------:R-:W-:Y:S02]  /*7940*/  SEL R3, RZ, 0x1, P0 ;  /* 0x00000001ff037807 */ /* 0x000fe40000000000 */
[----:B------:R-:W-:Y:S02]  /*7950*/  SEL R0, RZ, 0x1, P1 ;  /* 0x00000001ff007807 */ /* 0x000fe40000800000 */
[----:B------:R-:W-:Y:S02]  /*7960*/  LOP3.LUT R106, R106, R3, RZ, 0x3c, !PT ;  /* 0x000000036a6a7212 */ /* 0x000fe400078e3cff */
[----:B------:R-:W-:Y:S02]  /*7970*/  LOP3.LUT R107, R107, R0, RZ, 0x3c, !PT ;  /* 0x000000006b6b7212 */ /* 0x000fe400078e3cff */
[----:B------:R-:W-:Y:S02]  /*7980*/  @P2 R2UR UR36, R103 ;  /* 0x00000000672422ca */ /* 0x000fe400000e0000 */
[----:B------:R-:W-:Y:S02]  /*7990*/  SEL R112, R112, RZ, P0 ;  /* 0x000000ff70707207 */ /* 0x000fe40000000000 */
[----:B------:R-:W-:Y:S01]  /*79a0*/  SEL R44, R79, RZ, P1 ;  /* 0x000000ff4f2c7207 */ /* 0x000fe20000800000 */
[----:B------:R-:W-:Y:S10]  /*79b0*/  @P2 BRA `(.L_x_118) ;  /* 0xffffffd400f82947 */ /* 0x000ff4000383ffff */
[----:B------:R-:W-:Y:S05]  /*79c0*/  EXIT ;  /* 0x000000000000794d */ /* 0x000fea0003800000 */
.L_x_20:
[----:B--2---:R2:W1:Y:S02]  /*79d0*/  SYNCS.PHASECHK.TRANS64.TRYWAIT P0, [R3+URZ+0x1b0], R2 ;  /* 0x0001b002030075a7 */ /* 0x00446400080011ff */
[----:B-1----:R-:W-:Y:S05]  /*79e0*/  @!P0 NANOSLEEP.SYNCS 0x989680 ;  /* 0x009896800000895d */ /* 0x002fea0003900000 */
[----:B------:R-:W1:Y:S02]  /*79f0*/  @!P0 SYNCS.PHASECHK.TRANS64 P0, [R3+URZ+0x1b0], R2 ;  /* 0x0001b002030085a7 */ /* 0x000e6400080010ff */
[----:B-1----:R-:W-:Y:S05]  /*7a00*/  @!P0 BRA `(.L_x_20) ;  /* 0xfffffffc00f08947 */ /* 0x002fea000383ffff */
[----:B------:R-:W-:Y:S05]  /*7a10*/  BRA `(.L_x_119) ;  /* 0xffffff9c00587947 */ /* 0x000fea000383ffff */
.L_x_23:
[----:B-1----:R-:W-:-:S07]  /*7a20*/  MOV R2, UR33 ;  /* 0x0000002100027c02 */ /* 0x002fce0008000f00 */
.L_x_120:
[----:B-1----:R1:W2:Y:S02]  /*7a30*/  SYNCS.PHASECHK.TRANS64.TRYWAIT P0, [R2+URZ+0x88], R5 ;  /* 0x00008805020075a7 */ /* 0x0022a400080011ff */
[----:B--2---:R-:W-:Y:S05]  /*7a40*/  @!P0 NANOSLEEP.SYNCS 0x989680 ;  /* 0x009896800000895d */ /* 0x004fea0003900000 */
[----:B------:R-:W2:Y:S02]  /*7a50*/  @!P0 SYNCS.PHASECHK.TRANS64 P0, [R2+URZ+0x88], R5 ;  /* 0x00008805020085a7 */ /* 0x000ea400080010ff */
[----:B--2---:R-:W-:Y:S05]  /*7a60*/  @!P0 BRA `(.L_x_120) ;  /* 0xfffffffc00f08947 */ /* 0x004fea000383ffff */
[----:B------:R-:W-:Y:S05]  /*7a70*/  BRA `(.L_x_22) ;  /* 0xffffff9c00a87947 */ /* 0x000fea000383ffff */
.L_x_29:
[----:B-1----:R-:W-:-:S07]  /*7a80*/  MOV R2, UR17 ;  /* 0x0000001100027c02 */ /* 0x002fce0008000f00 */
.L_x_121:
[----:B-1----:R1:W2:Y:S02]  /*7a90*/  SYNCS.PHASECHK.TRANS64.TRYWAIT P0, [R2+URZ+0x88], R5 ;  /* 0x00008805020075a7 */ /* 0x0022a400080011ff */
[----:B--2---:R-:W-:Y:S05]  /*7aa0*/  @!P0 NANOSLEEP.SYNCS 0x989680 ;  /* 0x009896800000895d */ /* 0x004fea0003900000 */
[----:B------:R-:W2:Y:S02]  /*7ab0*/  @!P0 SYNCS.PHASECHK.TRANS64 P0, [R2+URZ+0x88], R5 ;  /* 0x00008805020085a7 */ /* 0x000ea400080010ff */
[----:B--2---:R-:W-:Y:S05]  /*7ac0*/  @!P0 BRA `(.L_x_121) ;  /* 0xfffffffc00f08947 */ /* 0x004fea000383ffff */
[----:B------:R-:W-:Y:S05]  /*7ad0*/  BRA `(.L_x_28) ;  /* 0xffffffa000507947 */ /* 0x000fea000383ffff */
.L_x_33:
[----:B-1----:R1:W2:Y:S02]  /*7ae0*/  SYNCS.PHASECHK.TRANS64.TRYWAIT P0, [R2+URZ+0x140], R3 ;  /* 0x00014003020075a7 */ /* 0x0022a400080011ff */
[----:B--2---:R-:W-:Y:S05]  /*7af0*/  @!P0 NANOSLEEP.SYNCS 0x989680 ;  /* 0x009896800000895d */ /* 0x004fea0003900000 */
[----:B------:R-:W2:Y:S02]  /*7b00*/  @!P0 SYNCS.PHASECHK.TRANS64 P0, [R2+URZ+0x140], R3 ;  /* 0x00014003020085a7 */ /* 0x000ea400080010ff */
[----:B--2---:R-:W-:Y:S05]  /*7b10*/  @!P0 BRA `(.L_x_33) ;  /* 0xfffffffc00f08947 */ /* 0x004fea000383ffff */
[----:B------:R-:W-:Y:S05]  /*7b20*/  BRA `(.L_x_122) ;  /* 0xffffffa000e07947 */ /* 0x000fea000383ffff */
.L_x_37:
[----:B----4-:R-:W-:-:S07]  /*7b30*/  MOV R0, UR5 ;  /* 0x0000000500007c02 */ /* 0x010fce0008000f00 */
.L_x_123:
[----:B-1----:R1:W2:Y:S02]  /*7b40*/  SYNCS.PHASECHK.TRANS64.TRYWAIT P0, [R0+URZ], R3 ;  /* 0x00000003000075a7 */ /* 0x0022a400080011ff */
[----:B--2---:R-:W-:Y:S05]  /*7b50*/  @!P0 NANOSLEEP.SYNCS 0x989680 ;  /* 0x009896800000895d */ /* 0x004fea0003900000 */
[----:B------:R-:W2:Y:S02]  /*7b60*/  @!P0 SYNCS.PHASECHK.TRANS64 P0, [R0+URZ], R3 ;  /* 0x00000003000085a7 */ /* 0x000ea400080010ff */
[----:B--2---:R-:W-:Y:S05]  /*7b70*/  @!P0 BRA `(.L_x_123) ;  /* 0xfffffffc00f08947 */ /* 0x004fea000383ffff */
[----:B------:R-:W-:Y:S05]  /*7b80*/  BRA `(.L_x_124) ;  /* 0xffffffa800507947 */ /* 0x000fea000383ffff */
.L_x_38:
[----:B----4-:R-:W-:-:S07]  /*7b90*/  MOV R0, UR5 ;  /* 0x0000000500007c02 */ /* 0x010fce0008000f00 */
.L_x_125:
[----:B-1----:R1:W2:Y:S02]  /*7ba0*/  SYNCS.PHASECHK.TRANS64.TRYWAIT P0, [R0+URZ], R3 ;  /* 0x00000003000075a7 */ /* 0x0022a400080011ff */
[----:B--2---:R-:W-:Y:S05]  /*7bb0*/  @!P0 NANOSLEEP.SYNCS 0x989680 ;  /* 0x009896800000895d */ /* 0x004fea0003900000 */
[----:B------:R-:W2:Y:S02]  /*7bc0*/  @!P0 SYNCS.PHASECHK.TRANS64 P0, [R0+URZ], R3 ;  /* 0x00000003000085a7 */ /* 0x000ea400080010ff */
[----:B--2---:R-:W-:Y:S05]  /*7bd0*/  @!P0 BRA `(.L_x_125) ;  /* 0xfffffffc00f08947 */ /* 0x004fea000383ffff */
[----:B------:R-:W-:Y:S05]  /*7be0*/  BRA `(.L_x_126) ;  /* 0xffffffa8005c7947 */ /* 0x000fea000383ffff */
.L_x_39:
[----:B----4-:R-:W-:-:S07]  /*7bf0*/  MOV R0, UR5 ;  /* 0x0000000500007c02 */ /* 0x010fce0008000f00 */
.L_x_127:
[----:B-1----:R1:W2:Y:S02]  /*7c00*/  SYNCS.PHASECHK.TRANS64.TRYWAIT P0, [R0+URZ], R3 ;  /* 0x00000003000075a7 */ /* 0x0022a400080011ff */
[----:B--2---:R-:W-:Y:S05]  /*7c10*/  @!P0 NANOSLEEP.SYNCS 0x989680 ;  /* 0x009896800000895d */ /* 0x004fea0003900000 */
[----:B------:R-:W2:Y:S02]  /*7c20*/  @!P0 SYNCS.PHASECHK.TRANS64 P0, [R0+URZ], R3 ;  /* 0x00000003000085a7 */ /* 0x000ea400080010ff */
[----:B--2---:R-:W-:Y:S05]  /*7c30*/  @!P0 BRA `(.L_x_127) ;  /* 0xfffffffc00f08947 */ /* 0x004fea000383ffff */
[----:B------:R-:W-:Y:S05]  /*7c40*/  BRA `(.L_x_128) ;  /* 0xffffffa800687947 */ /* 0x000fea000383ffff */
.L_x_40:
[----:B----4-:R-:W-:-:S07]  /*7c50*/  MOV R0, UR5 ;  /* 0x0000000500007c02 */ /* 0x010fce0008000f00 */
.L_x_129:
[----:B-1----:R1:W2:Y:S02]  /*7c60*/  SYNCS.PHASECHK.TRANS64.TRYWAIT P0, [R0+URZ], R3 ;  /* 0x00000003000075a7 */ /* 0x0022a400080011ff */
[----:B--2---:R-:W-:Y:S05]  /*7c70*/  @!P0 NANOSLEEP.SYNCS 0x989680 ;  /* 0x009896800000895d */ /* 0x004fea0003900000 */
[----:B------:R-:W2:Y:S02]  /*7c80*/  @!P0 SYNCS.PHASECHK.TRANS64 P0, [R0+URZ], R3 ;  /* 0x00000003000085a7 */ /* 0x000ea400080010ff */
[----:B--2---:R-:W-:Y:S05]  /*7c90*/  @!P0 BRA `(.L_x_129) ;  /* 0xfffffffc00f08947 */ /* 0x004fea000383ffff */
[----:B------:R-:W-:Y:S05]  /*7ca0*/  BRA `(.L_x_130) ;  /* 0xffffffa800747947 */ /* 0x000fea000383ffff */
.L_x_41:
[----:B----4-:R-:W-:-:S07]  /*7cb0*/  MOV R0, UR5 ;  /* 0x0000000500007c02 */ /* 0x010fce0008000f00 */
.L_x_131:
[----:B-1----:R1:W2:Y:S02]  /*7cc0*/  SYNCS.PHASECHK.TRANS64.TRYWAIT P0, [R0+URZ], R3 ;  /* 0x00000003000075a7 */ /* 0x0022a400080011ff */
[----:B--2---:R-:W-:Y:S05]  /*7cd0*/  @!P0 NANOSLEEP.SYNCS 0x989680 ;  /* 0x009896800000895d */ /* 0x004fea0003900000 */
[----:B------:R-:W2:Y:S02]  /*7ce0*/  @!P0 SYNCS.PHASECHK.TRANS64 P0, [R0+URZ], R3 ;  /* 0x00000003000085a7 */ /* 0x000ea400080010ff */
[----:B--2---:R-:W-:Y:S05]  /*7cf0*/  @!P0 BRA `(.L_x_131) ;  /* 0xfffffffc00f08947 */ /* 0x004fea000383ffff */
[----:B------:R-:W-:Y:S05]  /*7d00*/  BRA `(.L_x_132) ;  /* 0xffffffa800807947 */ /* 0x000fea000383ffff */
.L_x_42:
[----:B----4-:R-:W-:-:S07]  /*7d10*/  MOV R0, UR5 ;  /* 0x0000000500007c02 */ /* 0x010fce0008000f00 */
.L_x_133:
[----:B-1----:R1:W2:Y:S02]  /*7d20*/  SYNCS.PHASECHK.TRANS64.TRYWAIT P0, [R0+URZ], R3 ;  /* 0x00000003000075a7 */ /* 0x0022a400080011ff */
[----:B--2---:R-:W-:Y:S05]  /*7d30*/  @!P0 NANOSLEEP.SYNCS 0x989680 ;  /* 0x009896800000895d */ /* 0x004fea0003900000 */
[----:B------:R-:W2:Y:S02]  /*7d40*/  @!P0 SYNCS.PHASECHK.TRANS64 P0, [R0+URZ], R3 ;  /* 0x00000003000085a7 */ /* 0x000ea400080010ff */
[----:B--2---:R-:W-:Y:S05]  /*7d50*/  @!P0 BRA `(.L_x_133) ;  /* 0xfffffffc00f08947 */ /* 0x004fea000383ffff */
[----:B------:R-:W-:Y:S05]  /*7d60*/  BRA `(.L_x_134) ;  /* 0xffffffa8008c7947 */ /* 0x000fea000383ffff */
.L_x_43:
[----:B----4-:R-:W-:-:S07]  /*7d70*/  MOV R0, UR5 ;  /* 0x0000000500007c02 */ /* 0x010fce0008000f00 */
.L_x_135:
[----:B-1----:R1:W2:Y:S02]  /*7d80*/  SYNCS.PHASECHK.TRANS64.TRYWAIT P0, [R0+URZ], R3 ;  /* 0x00000003000075a7 */ /* 0x0022a400080011ff */
[----:B--2---:R-:W-:Y:S05]  /*7d90*/  @!P0 NANOSLEEP.SYNCS 0x989680 ;  /* 0x009896800000895d */ /* 0x004fea0003900000 */
[----:B------:R-:W2:Y:S02]  /*7da0*/  @!P0 SYNCS.PHASECHK.TRANS64 P0, [R0+URZ], R3 ;  /* 0x00000003000085a7 */ /* 0x000ea400080010ff */
[----:B--2---:R-:W-:Y:S05]  /*7db0*/  @!P0 BRA `(.L_x_135) ;  /* 0xfffffffc00f08947 */ /* 0x004fea000383ffff */
[----:B------:R-:W-:Y:S05]  /*7dc0*/  BRA `(.L_x_136) ;  /* 0xffffffa800987947 */ /* 0x000fea000383ffff */
.L_x_44:
[----:B----4-:R-:W-:-:S07]  /*7dd0*/  MOV R0, UR5 ;  /* 0x0000000500007c02 */ /* 0x010fce0008000f00 */
.L_x_137:
[----:B-1----:R1:W2:Y:S02]  /*7de0*/  SYNCS.PHASECHK.TRANS64.TRYWAIT P0, [R0+URZ], R3 ;  /* 0x00000003000075a7 */ /* 0x0022a400080011ff */
[----:B--2---:R-:W-:Y:S05]  /*7df0*/  @!P0 NANOSLEEP.SYNCS 0x989680 ;  /* 0x009896800000895d */ /* 0x004fea0003900000 */
[----:B------:R-:W2:Y:S02]  /*7e00*/  @!P0 SYNCS.PHASECHK.TRANS64 P0, [R0+URZ], R3 ;  /* 0x00000003000085a7 */ /* 0x000ea400080010ff */
[----:B--2---:R-:W-:Y:S05]  /*7e10*/  @!P0 BRA `(.L_x_137) ;  /* 0xfffffffc00f08947 */ /* 0x004fea000383ffff */
[----:B------:R-:W-:Y:S05]  /*7e20*/  BRA `(.L_x_138) ;  /* 0xffffffa800a47947 */ /* 0x000fea000383ffff */
.L_x_45:
[----:B----4-:R-:W-:-:S07]  /*7e30*/  MOV R0, UR5 ;  /* 0x0000000500007c02 */ /* 0x010fce0008000f00 */
.L_x_139:
[----:B-1----:R1:W2:Y:S02]  /*7e40*/  SYNCS.PHASECHK.TRANS64.TRYWAIT P0, [R0+URZ], R3 ;  /* 0x00000003000075a7 */ /* 0x0022a400080011ff */
[----:B--2---:R-:W-:Y:S05]  /*7e50*/  @!P0 NANOSLEEP.SYNCS 0x989680 ;  /* 0x009896800000895d */ /* 0x004fea0003900000 */
[----:B------:R-:W2:Y:S02]  /*7e60*/  @!P0 SYNCS.PHASECHK.TRANS64 P0, [R0+URZ], R3 ;  /* 0x00000003000085a7 */ /* 0x000ea400080010ff */
[----:B--2---:R-:W-:Y:S05]  /*7e70*/  @!P0 BRA `(.L_x_139) ;  /* 0xfffffffc00f08947 */ /* 0x004fea000383ffff */
[----:B------:R-:W-:Y:S05]  /*7e80*/  BRA `(.L_x_140) ;  /* 0xffffffa800b07947 */ /* 0x000fea000383ffff */
.L_x_46:
[----:B----4-:R-:W-:-:S07]  /*7e90*/  MOV R0, UR5 ;  /* 0x0000000500007c02 */ /* 0x010fce0008000f00 */
.L_x_141:
[----:B-1----:R1:W2:Y:S02]  /*7ea0*/  SYNCS.PHASECHK.TRANS64.TRYWAIT P0, [R0+URZ], R3 ;  /* 0x00000003000075a7 */ /* 0x0022a400080011ff */
[----:B--2---:R-:W-:Y:S05]  /*7eb0*/  @!P0 NANOSLEEP.SYNCS 0x989680 ;  /* 0x009896800000895d */ /* 0x004fea0003900000 */
[----:B------:R-:W2:Y:S02]  /*7ec0*/  @!P0 SYNCS.PHASECHK.TRANS64 P0, [R0+URZ], R3 ;  /* 0x00000003000085a7 */ /* 0x000ea400080010ff */
[----:B--2---:R-:W-:Y:S05]  /*7ed0*/  @!P0 BRA `(.L_x_141) ;  /* 0xfffffffc00f08947 */ /* 0x004fea000383ffff */
[----:B------:R-:W-:Y:S05]  /*7ee0*/  BRA `(.L_x_142) ;  /* 0xffffffa800bc7947 */ /* 0x000fea000383ffff */
.L_x_47:
[----:B----4-:R-:W-:-:S07]  /*7ef0*/  MOV R0, UR5 ;  /* 0x0000000500007c02 */ /* 0x010fce0008000f00 */
.L_x_143:
[----:B-1----:R1:W2:Y:S02]  /*7f00*/  SYNCS.PHASECHK.TRANS64.TRYWAIT P0, [R0+URZ], R3 ;  /* 0x00000003000075a7 */ /* 0x0022a400080011ff */
[----:B--2---:R-:W-:Y:S05]  /*7f10*/  @!P0 NANOSLEEP.SYNCS 0x989680 ;  /* 0x009896800000895d */ /* 0x004fea0003900000 */
[----:B------:R-:W2:Y:S02]  /*7f20*/  @!P0 SYNCS.PHASECHK.TRANS64 P0, [R0+URZ], R3 ;  /* 0x00000003000085a7 */ /* 0x000ea400080010ff */
[----:B--2---:R-:W-:Y:S05]  /*7f30*/  @!P0 BRA `(.L_x_143) ;  /* 0xfffffffc00f08947 */ /* 0x004fea000383ffff */
[----:B------:R-:W-:Y:S05]  /*7f40*/  BRA `(.L_x_144) ;  /* 0xffffffa800c87947 */ /* 0x000fea000383ffff */
.L_x_48:
[----:B----4-:R-:W-:-:S07]  /*7f50*/  MOV R0, UR5 ;  /* 0x0000000500007c02 */ /* 0x010fce0008000f00 */
.L_x_145:
[----:B-1----:R1:W2:Y:S02]  /*7f60*/  SYNCS.PHASECHK.TRANS64.TRYWAIT P0, [R0+URZ], R3 ;  /* 0x00000003000075a7 */ /* 0x0022a400080011ff */
[----:B--2---:R-:W-:Y:S05]  /*7f70*/  @!P0 NANOSLEEP.SYNCS 0x989680 ;  /* 0x009896800000895d */ /* 0x004fea0003900000 */
[----:B------:R-:W2:Y:S02]  /*7f80*/  @!P0 SYNCS.PHASECHK.TRANS64 P0, [R0+URZ], R3 ;  /* 0x00000003000085a7 */ /* 0x000ea400080010ff */
[----:B--2---:R-:W-:Y:S05]  /*7f90*/  @!P0 BRA `(.L_x_145) ;  /* 0xfffffffc00f08947 */ /* 0x004fea000383ffff */
[----:B------:R-:W-:Y:S05]  /*7fa0*/  BRA `(.L_x_146) ;  /* 0xffffffa800d47947 */ /* 0x000fea000383ffff */
.L_x_49:
[----:B----4-:R-:W-:-:S07]  /*7fb0*/  MOV R0, UR5 ;  /* 0x0000000500007c02 */ /* 0x010fce0008000f00 */
.L_x_147:
[----:B-1----:R1:W2:Y:S02]  /*7fc0*/  SYNCS.PHASECHK.TRANS64.TRYWAIT P0, [R0+URZ], R3 ;  /* 0x00000003000075a7 */ /* 0x0022a400080011ff */
[----:B--2---:R-:W-:Y:S05]  /*7fd0*/  @!P0 NANOSLEEP.SYNCS 0x989680 ;  /* 0x009896800000895d */ /* 0x004fea0003900000 */
[----:B------:R-:W2:Y:S02]  /*7fe0*/  @!P0 SYNCS.PHASECHK.TRANS64 P0, [R0+URZ], R3 ;  /* 0x00000003000085a7 */ /* 0x000ea400080010ff */
[----:B--2---:R-:W-:Y:S05]  /*7ff0*/  @!P0 BRA `(.L_x_147) ;  /* 0xfffffffc00f08947 */ /* 0x004fea000383ffff */
[----:B------:R-:W-:Y:S05]  /*8000*/  BRA `(.L_x_148) ;  /* 0xffffffa800e07947 */ /* 0x000fea000383ffff */
.L_x_50:
[----:B----4-:R-:W-:-:S07]  /*8010*/  MOV R0, UR5 ;  /* 0x0000000500007c02 */ /* 0x010fce0008000f00 */
.L_x_149:
[----:B-1----:R1:W2:Y:S02]  /*8020*/  SYNCS.PHASECHK.TRANS64.TRYWAIT P0, [R0+URZ], R3 ;  /* 0x00000003000075a7 */ /* 0x0022a400080011ff */
[----:B--2---:R-:W-:Y:S05]  /*8030*/  @!P0 NANOSLEEP.SYNCS 0x989680 ;  /* 0x009896800000895d */ /* 0x004fea0003900000 */
[----:B------:R-:W2:Y:S02]  /*8040*/  @!P0 SYNCS.PHASECHK.TRANS64 P0, [R0+URZ], R3 ;  /* 0x00000003000085a7 */ /* 0x000ea400080010ff */
[----:B--2---:R-:W-:Y:S05]  /*8050*/  @!P0 BRA `(.L_x_149) ;  /* 0xfffffffc00f08947 */ /* 0x004fea000383ffff */
[----:B------:R-:W-:Y:S05]  /*8060*/  BRA `(.L_x_150) ;  /* 0xffffffa800ec7947 */ /* 0x000fea000383ffff */
.L_x_51:
[----:B----4-:R-:W-:-:S07]  /*8070*/  MOV R0, UR5 ;  /* 0x0000000500007c02 */ /* 0x010fce0008000f00 */
.L_x_151:
[----:B-1----:R1:W2:Y:S02]  /*8080*/  SYNCS.PHASECHK.TRANS64.TRYWAIT P0, [R0+URZ], R3 ;  /* 0x00000003000075a7 */ /* 0x0022a400080011ff */
[----:B--2---:R-:W-:Y:S05]  /*8090*/  @!P0 NANOSLEEP.SYNCS 0x989680 ;  /* 0x009896800000895d */ /* 0x004fea0003900000 */
[----:B------:R-:W2:Y:S02]  /*80a0*/  @!P0 SYNCS.PHASECHK.TRANS64 P0, [R0+URZ], R3 ;  /* 0x00000003000085a7 */ /* 0x000ea400080010ff */
[----:B--2---:R-:W-:Y:S05]  /*80b0*/  @!P0 BRA `(.L_x_151) ;  /* 0xfffffffc00f08947 */ /* 0x004fea000383ffff */
[----:B------:R-:W-:Y:S05]  /*80c0*/  BRA `(.L_x_152) ;  /* 0xffffffa800f87947 */ /* 0x000fea000383ffff */
.L_x_52:
[----:B----4-:R-:W-:-:S07]  /*80d0*/  MOV R0, UR5 ;  /* 0x0000000500007c02 */ /* 0x010fce0008000f00 */
.L_x_153:
[----:B-1----:R1:W2:Y:S02]  /*80e0*/  SYNCS.PHASECHK.TRANS64.TRYWAIT P0, [R0+URZ], R3 ;  /* 0x00000003000075a7 */ /* 0x0022a400080011ff */
[----:B--2---:R-:W-:Y:S05]  /*80f0*/  @!P0 NANOSLEEP.SYNCS 0x989680 ;  /* 0x009896800000895d */ /* 0x004fea0003900000 */
[----:B------:R-:W2:Y:S02]  /*8100*/  @!P0 SYNCS.PHASECHK.TRANS64 P0, [R0+URZ], R3 ;  /* 0x00000003000085a7 */ /* 0x000ea400080010ff */
[----:B--2---:R-:W-:Y:S05]  /*8110*/  @!P0 BRA `(.L_x_153) ;  /* 0xfffffffc00f08947 */ /* 0x004fea000383ffff */
[----:B------:R-:W-:Y:S05]  /*8120*/  BRA `(.L_x_154) ;  /* 0xffffffac00047947 */ /* 0x000fea000383ffff */
.L_x_55:
[----:B-1----:R1:W2:Y:S02]  /*8130*/  SYNCS.PHASECHK.TRANS64.TRYWAIT P0, [R0+URZ+0x1a0], R5 ;  /* 0x0001a005000075a7 */ /* 0x0022a400080011ff */
[----:B--2---:R-:W-:Y:S05]  /*8140*/  @!P0 NANOSLEEP.SYNCS 0x989680 ;  /* 0x009896800000895d */ /* 0x004fea0003900000 */
[----:B------:R-:W2:Y:S02]  /*8150*/  @!P0 SYNCS.PHASECHK.TRANS64 P0, [R0+URZ+0x1a0], R5 ;  /* 0x0001a005000085a7 */ /* 0x000ea400080010ff */
[----:B--2---:R-:W-:Y:S05]  /*8160*/  @!P0 BRA `(.L_x_55) ;  /* 0xfffffffc00f08947 */ /* 0x004fea000383ffff */
[----:B------:R-:W-:Y:S05]  /*8170*/  BRA `(.L_x_155) ;  /* 0xffffffac00607947 */ /* 0x000fea000383ffff */
.L_x_56:
[----:B------:R-:W-:-:S07]  /*8180*/  MOV R0, UR5 ;  /* 0x0000000500007c02 */ /* 0x000fce0008000f00 */
.L_x_156:
[----:B-1----:R1:W2:Y:S02]  /*8190*/  SYNCS.PHASECHK.TRANS64.TRYWAIT P0, [R0+URZ+0x150], R5 ;  /* 0x00015005000075a7 */ /* 0x0022a400080011ff */
[----:B--2---:R-:W-:Y:S05]  /*81a0*/  @!P0 NANOSLEEP.SYNCS 0x989680 ;  /* 0x009896800000895d */ /* 0x004fea0003900000 */
[----:B------:R-:W2:Y:S02]  /*81b0*/  @!P0 SYNCS.PHASECHK.TRANS64 P0, [R0+URZ+0x150], R5 ;  /* 0x00015005000085a7 */ /* 0x000ea400080010ff */
[----:B--2---:R-:W-:Y:S05]  /*81c0*/  @!P0 BRA `(.L_x_156) ;  /* 0xfffffffc00f08947 */ /* 0x004fea000383ffff */
[----:B------:R-:W-:Y:S05]  /*81d0*/  BRA `(.L_x_157) ;  /* 0xffffffac00707947 */ /* 0x000fea000383ffff */
.L_x_57:
[----:B-1----:R1:W2:Y:S02]  /*81e0*/  SYNCS.PHASECHK.TRANS64.TRYWAIT P1, [R0+URZ+0x140], R5 ;  /* 0x00014005000075a7 */ /* 0x0022a400080211ff */
[----:B--2---:R-:W-:Y:S05]  /*81f0*/  @!P1 NANOSLEEP.SYNCS 0x989680 ;  /* 0x009896800000995d */ /* 0x004fea0003900000 */
[----:B------:R-:W2:Y:S02]  /*8200*/  @!P1 SYNCS.PHASECHK.TRANS64 P1, [R0+URZ+0x140], R5 ;  /* 0x00014005000095a7 */ /* 0x000ea400080210ff */
[----:B--2---:R-:W-:Y:S05]  /*8210*/  @!P1 BRA `(.L_x_57) ;  /* 0xfffffffc00f09947 */ /* 0x004fea000383ffff */
[----:B------:R-:W-:Y:S05]  /*8220*/  BRA `(.L_x_158) ;  /* 0xffffffac00a07947 */ /* 0x000fea000383ffff */
.L_x_60:
[----:B------:R-:W-:-:S07]  /*8230*/  MOV R0, UR5 ;  /* 0x0000000500007c02 */ /* 0x000fce0008000f00 */
.L_x_159:
[----:B-1----:R1:W2:Y:S02]  /*8240*/  SYNCS.PHASECHK.TRANS64.TRYWAIT P0, [R0+URZ+0x150], R3 ;  /* 0x00015003000075a7 */ /* 0x0022a400080011ff */
[----:B--2---:R-:W-:Y:S05]  /*8250*/  @!P0 NANOSLEEP.SYNCS 0x989680 ;  /* 0x009896800000895d */ /* 0x004fea0003900000 */
[----:B------:R-:W2:Y:S02]  /*8260*/  @!P0 SYNCS.PHASECHK.TRANS64 P0, [R0+URZ+0x150], R3 ;  /* 0x00015003000085a7 */ /* 0x000ea400080010ff */
[----:B--2---:R-:W-:Y:S05]  /*8270*/  @!P0 BRA `(.L_x_159) ;  /* 0xfffffffc00f08947 */ /* 0x004fea000383ffff */
[----:B------:R-:W-:Y:S05]  /*8280*/  BRA `(.L_x_59) ;  /* 0xffffffac00f47947 */ /* 0x000fea000383ffff */
.L_x_67:
[----:B-1----:R1:W2:Y:S02]  /*8290*/  SYNCS.PHASECHK.TRANS64.TRYWAIT P1, [R0+URZ+0x140], R5 ;  /* 0x00014005000075a7 */ /* 0x0022a400080211ff */
[----:B--2---:R-:W-:Y:S05]  /*82a0*/  @!P1 NANOSLEEP.SYNCS 0x989680 ;  /* 0x009896800000995d */ /* 0x004fea0003900000 */
[----:B------:R-:W2:Y:S02]  /*82b0*/  @!P1 SYNCS.PHASECHK.TRANS64 P1, [R0+URZ+0x140], R5 ;  /* 0x00014005000095a7 */ /* 0x000ea400080210ff */
[----:B--2---:R-:W-:Y:S05]  /*82c0*/  @!P1 BRA `(.L_x_67) ;  /* 0xfffffffc00f09947 */ /* 0x004fea000383ffff */
[----:B------:R-:W-:Y:S05]  /*82d0*/  BRA `(.L_x_160) ;  /* 0xffffffb400507947 */ /* 0x000fea000383ffff */
.L_x_68:
[----:B------:R-:W-:-:S07]  /*82e0*/  MOV R3, UR8 ;  /* 0x0000000800037c02 */ /* 0x000fce0008000f00 */
.L_x_161:
[----:B-1----:R1:W2:Y:S02]  /*82f0*/  SYNCS.PHASECHK.TRANS64.TRYWAIT P0, [R3+URZ+0x180], R0 ;  /* 0x00018000030075a7 */ /* 0x0022a400080011ff */
[----:B--2---:R-:W-:Y:S05]  /*8300*/  @!P0 NANOSLEEP.SYNCS 0x989680 ;  /* 0x009896800000895d */ /* 0x004fea0003900000 */
[----:B------:R-:W2:Y:S02]  /*8310*/  @!P0 SYNCS.PHASECHK.TRANS64 P0, [R3+URZ+0x180], R0 ;  /* 0x00018000030085a7 */ /* 0x000ea400080010ff */
[----:B--2---:R-:W-:Y:S05]  /*8320*/  @!P0 BRA `(.L_x_161) ;  /* 0xfffffffc00f08947 */ /* 0x004fea000383ffff */
[----:B------:R-:W-:Y:S05]  /*8330*/  BRA `(.L_x_162) ;  /* 0xffffffb400a07947 */ /* 0x000fea000383ffff */
.L_x_71:
[----:B------:R-:W-:Y:S07]  /*8340*/  MOV R0, UR7 ;  /* 0x0000000700007c02 */ /* 0x000fee0008000f00 */
.L_x_163:
[----:B-1----:R1:W2:Y:S02]  /*8350*/  SYNCS.PHASECHK.TRANS64.TRYWAIT P0, [R0+URZ], R3 ;  /* 0x00000003000075a7 */ /* 0x0022a400080011ff */
[----:B--2---:R-:W-:Y:S05]  /*8360*/  @!P0 NANOSLEEP.SYNCS 0x989680 ;  /* 0x009896800000895d */ /* 0x004fea0003900000 */
[----:B------:R-:W2:Y:S02]  /*8370*/  @!P0 SYNCS.PHASECHK.TRANS64 P0, [R0+URZ], R3 ;  /* 0x00000003000085a7 */ /* 0x000ea400080010ff */
[----:B--2---:R-:W-:Y:S05]  /*8380*/  @!P0 BRA `(.L_x_163) ;  /* 0xfffffffc00f08947 */ /* 0x004fea000383ffff */
[----:B------:R-:W-:Y:S05]  /*8390*/  BRA `(.L_x_70) ;  /* 0xffffffb400bc7947 */ /* 0x000fea000383ffff */
.L_x_74:
[----:B------:R-:W-:-:S07]  /*83a0*/  MOV R0, UR5 ;  /* 0x0000000500007c02 */ /* 0x000fce0008000f00 */
.L_x_164:
[----:B--2---:R2:W3:Y:S02]  /*83b0*/  SYNCS.PHASECHK.TRANS64.TRYWAIT P0, [R0+URZ], R3 ;  /* 0x00000003000075a7 */ /* 0x0044e400080011ff */
[----:B---3--:R-:W-:Y:S05]  /*83c0*/  @!P0 NANOSLEEP.SYNCS 0x989680 ;  /* 0x009896800000895d */ /* 0x008fea0003900000 */
[----:B------:R-:W3:Y:S02]  /*83d0*/  @!P0 SYNCS.PHASECHK.TRANS64 P0, [R0+URZ], R3 ;  /* 0x00000003000085a7 */ /* 0x000ee400080010ff */
[----:B---3--:R-:W-:Y:S05]  /*83e0*/  @!P0 BRA `(.L_x_164) ;  /* 0xfffffffc00f08947 */ /* 0x008fea000383ffff */
[----:B------:R-:W-:Y:S05]  /*83f0*/  BRA `(.L_x_165) ;  /* 0xffffffb800707947 */ /* 0x000fea000383ffff */
.L_x_75:
[----:B------:R-:W-:-:S07]  /*8400*/  MOV R0, UR5 ;  /* 0x0000000500007c02 */ /* 0x000fce0008000f00 */
.L_x_166:
[----:B-1----:R1:W2:Y:S02]  /*8410*/  SYNCS.PHASECHK.TRANS64.TRYWAIT P0, [R0+URZ], R3 ;  /* 0x00000003000075a7 */ /* 0x0022a400080011ff */
[----:B--2---:R-:W-:Y:S05]  /*8420*/  @!P0 NANOSLEEP.SYNCS 0x989680 ;  /* 0x009896800000895d */ /* 0x004fea0003900000 */
[----:B------:R-:W2:Y:S02]  /*8430*/  @!P0 SYNCS.PHASECHK.TRANS64 P0, [R0+URZ], R3 ;  /* 0x00000003000085a7 */ /* 0x000ea400080010ff */
[----:B--2---:R-:W-:Y:S05]  /*8440*/  @!P0 BRA `(.L_x_166) ;  /* 0xfffffffc00f08947 */ /* 0x004fea000383ffff */
[----:B------:R-:W-:Y:S05]  /*8450*/  BRA `(.L_x_167) ;  /* 0xffffffb8007c7947 */ /* 0x000fea000383ffff */
.L_x_76:
[----:B------:R-:W-:-:S07]  /*8460*/  MOV R0, UR5 ;  /* 0x0000000500007c02 */ /* 0x000fce0008000f00 */
.L_x_168:
[----:B-1----:R1:W2:Y:S02]  /*8470*/  SYNCS.PHASECHK.TRANS64.TRYWAIT P0, [R0+URZ], R3 ;  /* 0x00000003000075a7 */ /* 0x0022a400080011ff */
[----:B--2---:R-:W-:Y:S05]  /*8480*/  @!P0 NANOSLEEP.SYNCS 0x989680 ;  /* 0x009896800000895d */ /* 0x004fea0003900000 */
[----:B------:R-:W2:Y:S02]  /*8490*/  @!P0 SYNCS.PHASECHK.TRANS64 P0, [R0+URZ], R3 ;  /* 0x00000003000085a7 */ /* 0x000ea400080010ff */
[----:B--2---:R-:W-:Y:S05]  /*84a0*/  @!P0 BRA `(.L_x_168) ;  /* 0xfffffffc00f08947 */ /* 0x004fea000383ffff */
[----:B------:R-:W-:Y:S05]  /*84b0*/  BRA `(.L_x_169) ;  /* 0xffffffb800887947 */ /* 0x000fea000383ffff */
.L_x_77:
[----:B------:R-:W-:-:S07]  /*84c0*/  MOV R0, UR7 ;  /* 0x0000000700007c02 */ /* 0x000fce0008000f00 */
.L_x_170:
[----:B-1----:R1:W2:Y:S02]  /*84d0*/  SYNCS.PHASECHK.TRANS64.TRYWAIT P0, [R0+URZ], R3 ;  /* 0x00000003000075a7 */ /* 0x0022a400080011ff */
[----:B--2---:R-:W-:Y:S05]  /*84e0*/  @!P0 NANOSLEEP.SYNCS 0x989680 ;  /* 0x009896800000895d */ /* 0x004fea0003900000 */
[----:B------:R-:W2:Y:S02]  /*84f0*/  @!P0 SYNCS.PHASECHK.TRANS64 P0, [R0+URZ], R3 ;  /* 0x00000003000085a7 */ /* 0x000ea400080010ff */
[----:B--2---:R-:W-:Y:S05]  /*8500*/  @!P0 BRA `(.L_x_170) ;  /* 0xfffffffc00f08947 */ /* 0x004fea000383ffff */
[----:B------:R-:W-:Y:S05]  /*8510*/  BRA `(.L_x_171) ;  /* 0xffffffb800947947 */ /* 0x000fea000383ffff */
.L_x_82:
[----:B--2---:R2:W3:Y:S02]  /*8520*/  SYNCS.PHASECHK.TRANS64.TRYWAIT P0, [R0+URZ+0x140], R3 ;  /* 0x00014003000075a7 */ /* 0x0044e400080011ff */
[----:B---3--:R-:W-:Y:S05]  /*8530*/  @!P0 NANOSLEEP.SYNCS 0x989680 ;  /* 0x009896800000895d */ /* 0x008fea0003900000 */
[----:B------:R-:W3:Y:S02]  /*8540*/  @!P0 SYNCS.PHASECHK.TRANS64 P0, [R0+URZ+0x140], R3 ;  /* 0x00014003000085a7 */ /* 0x000ee400080010ff */
[----:B---3--:R-:W-:Y:S05]  /*8550*/  @!P0 BRA `(.L_x_82) ;  /* 0xfffffffc00f08947 */ /* 0x008fea000383ffff */
[----:B------:R-:W-:Y:S05]  /*8560*/  BRA `(.L_x_172) ;  /* 0xffffffbc00987947 */ /* 0x000fea000383ffff */
.L_x_85:
[----:B------:R-:W-:Y:S07]  /*8570*/  MOV R0, UR7 ;  /* 0x0000000700007c02 */ /* 0x000fee0008000f00 */
.L_x_173:
[----:B--2---:R2:W3:Y:S02]  /*8580*/  SYNCS.PHASECHK.TRANS64.TRYWAIT P0, [R0+URZ+0x138], R3 ;  /* 0x00013803000075a7 */ /* 0x0044e400080011ff */
[----:B---3--:R-:W-:Y:S05]  /*8590*/  @!P0 NANOSLEEP.SYNCS 0x989680 ;  /* 0x009896800000895d */ /* 0x008fea0003900000 */
[----:B------:R-:W3:Y:S02]  /*85a0*/  @!P0 SYNCS.PHASECHK.TRANS64 P0, [R0+URZ+0x138], R3 ;  /* 0x00013803000085a7 */ /* 0x000ee400080010ff */
[----:B---3--:R-:W-:Y:S05]  /*85b0*/  @!P0 BRA `(.L_x_173) ;  /* 0xfffffffc00f08947 */ /* 0x008fea000383ffff */
[----:B------:R-:W-:Y:S05]  /*85c0*/  BRA `(.L_x_84) ;  /* 0xffffffc000787947 */ /* 0x000fea000383ffff */
.L_x_88:
[----:B--2---:R-:W-:Y:S07]  /*85d0*/  MOV R3, UR7 ;  /* 0x0000000700037c02 */ /* 0x004fee0008000f00 */
.L_x_174:
[----:B-1----:R1:W2:Y:S02]  /*85e0*/  SYNCS.PHASECHK.TRANS64.TRYWAIT P0, [R3+URZ+0x120], R12 ;  /* 0x0001200c030075a7 */ /* 0x0022a400080011ff */
[----:B--2---:R-:W-:Y:S05]  /*85f0*/  @!P0 NANOSLEEP.SYNCS 0x989680 ;  /* 0x009896800000895d */ /* 0x004fea0003900000 */
[----:B------:R-:W2:Y:S02]  /*8600*/  @!P0 SYNCS.PHASECHK.TRANS64 P0, [R3+URZ+0x120], R12 ;  /* 0x0001200c030085a7 */ /* 0x000ea400080010ff */
[----:B--2---:R-:W-:Y:S05]  /*8610*/  @!P0 BRA `(.L_x_174) ;  /* 0xfffffffc00f08947 */ /* 0x004fea000383ffff */
[----:B------:R-:W-:Y:S05]  /*8620*/  BRA `(.L_x_175) ;  /* 0xffffffc000f07947 */ /* 0x000fea000383ffff */
.L_x_89:
[----:B------:R-:W-:Y:S07]  /*8630*/  MOV R3, UR7 ;  /* 0x0000000700037c02 */ /* 0x000fee0008000f00 */
.L_x_176:
[----:B-1----:R1:W2:Y:S02]  /*8640*/  SYNCS.PHASECHK.TRANS64.TRYWAIT P0, [R3+URZ+0x128], R12 ;  /* 0x0001280c030075a7 */ /* 0x0022a400080011ff */
[----:B--2---:R-:W-:Y:S05]  /*8650*/  @!P0 NANOSLEEP.SYNCS 0x989680 ;  /* 0x009896800000895d */ /* 0x004fea0003900000 */
[----:B------:R-:W2:Y:S02]  /*8660*/  @!P0 SYNCS.PHASECHK.TRANS64 P0, [R3+URZ+0x128], R12 ;  /* 0x0001280c030085a7 */ /* 0x000ea400080010ff */
[----:B--2---:R-:W-:Y:S05]  /*8670*/  @!P0 BRA `(.L_x_176) ;  /* 0xfffffffc00f08947 */ /* 0x004fea000383ffff */
[----:B------:R-:W-:Y:S05]  /*8680*/  BRA `(.L_x_177) ;  /* 0xffffffc400707947 */ /* 0x000fea000383ffff */
.L_x_91:
[----:B------:R-:W-:-:S07]  /*8690*/  MOV R0, UR7 ;  /* 0x0000000700007c02 */ /* 0x000fce0008000f00 */
.L_x_178:
[----:B-1----:R1:W3:Y:S02]  /*86a0*/  SYNCS.PHASECHK.TRANS64.TRYWAIT P0, [R0+URZ+0x120], R3 ;  /* 0x00012003000075a7 */ /* 0x0022e400080011ff */
[----:B---3--:R-:W-:Y:S05]  /*86b0*/  @!P0 NANOSLEEP.SYNCS 0x989680 ;  /* 0x009896800000895d */ /* 0x008fea0003900000 */
[----:B------:R-:W3:Y:S02]  /*86c0*/  @!P0 SYNCS.PHASECHK.TRANS64 P0, [R0+URZ+0x120], R3 ;  /* 0x00012003000085a7 */ /* 0x000ee400080010ff */
[----:B---3--:R-:W-:Y:S05]  /*86d0*/  @!P0 BRA `(.L_x_178) ;  /* 0xfffffffc00f08947 */ /* 0x008fea000383ffff */
[----:B------:R-:W-:Y:S05]  /*86e0*/  BRA `(.L_x_179) ;  /* 0xffffffc400e07947 */ /* 0x000fea000383ffff */
.L_x_93:
[----:B--2---:R2:W4:Y:S02]  /*86f0*/  SYNCS.PHASECHK.TRANS64.TRYWAIT P0, [R0+URZ+0x140], R3 ;  /* 0x00014003000075a7 */ /* 0x00452400080011ff */
[----:B----4-:R-:W-:Y:S05]  /*8700*/  @!P0 NANOSLEEP.SYNCS 0x989680 ;  /* 0x009896800000895d */ /* 0x010fea0003900000 */
[----:B------:R-:W4:Y:S02]  /*8710*/  @!P0 SYNCS.PHASECHK.TRANS64 P0, [R0+URZ+0x140], R3 ;  /* 0x00014003000085a7 */ /* 0x000f2400080010ff */
[----:B----4-:R-:W-:Y:S05]  /*8720*/  @!P0 BRA `(.L_x_93) ;  /* 0xfffffffc00f08947 */ /* 0x010fea000383ffff */
[----:B------:R-:W-:Y:S05]  /*8730*/  BRA `(.L_x_180) ;  /* 0xffffffc800ac7947 */ /* 0x000fea000383ffff */
.L_x_104:
[----:B-1----:R1:W3:Y:S02]  /*8740*/  SYNCS.PHASECHK.TRANS64.TRYWAIT P1, [R0+URZ+0x110], R3 ;  /* 0x00011003000075a7 */ /* 0x0022e400080211ff */
[----:B---3--:R-:W-:Y:S05]  /*8750*/  @!P1 NANOSLEEP.SYNCS 0x989680 ;  /* 0x009896800000995d */ /* 0x008fea0003900000 */
[----:B------:R-:W3:Y:S02]  /*8760*/  @!P1 SYNCS.PHASECHK.TRANS64 P1, [R0+URZ+0x110], R3 ;  /* 0x00011003000095a7 */ /* 0x000ee400080210ff */
[----:B---3--:R-:W-:Y:S05]  /*8770*/  @!P1 BRA `(.L_x_104) ;  /* 0xfffffffc00f09947 */ /* 0x008fea000383ffff */
[----:B------:R-:W-:Y:S05]  /*8780*/  BRA `(.L_x_103) ;  /* 0xffffffd400c47947 */ /* 0x000fea000383ffff */
.L_x_106:
[----:B-1----:R1:W4:Y:S02]  /*8790*/  SYNCS.PHASECHK.TRANS64.TRYWAIT P0, [R113+URZ+0x160], R2 ;  /* 0x00016002710075a7 */ /* 0x00232400080011ff */
[----:B----4-:R-:W-:Y:S05]  /*87a0*/  @!P0 NANOSLEEP.SYNCS 0x989680 ;  /* 0x009896800000895d */ /* 0x010fea0003900000 */
[----:B------:R-:W4:Y:S02]  /*87b0*/  @!P0 SYNCS.PHASECHK.TRANS64 P0, [R113+URZ+0x160], R2 ;  /* 0x00016002710085a7 */ /* 0x000f2400080010ff */
[----:B----4-:R-:W-:Y:S05]  /*87c0*/  @!P0 BRA `(.L_x_106) ;  /* 0xfffffffc00f08947 */ /* 0x010fea000383ffff */
[----:B------:R-:W-:Y:S05]  /*87d0*/  BRA `(.L_x_105) ;  /* 0xffffffd800187947 */ /* 0x000fea000383ffff */
.L_x_114:
[----:B--2---:R2:W3:Y:S02]  /*87e0*/  SYNCS.PHASECHK.TRANS64.TRYWAIT P0, [R32+URZ+0x110], R3 ;  /* 0x00011003200075a7 */ /* 0x0044e400080011ff */
[----:B---3--:R-:W-:Y:S05]  /*87f0*/  @!P0 NANOSLEEP.SYNCS 0x989680 ;  /* 0x009896800000895d */ /* 0x008fea0003900000 */
[----:B------:R-:W3:Y:S02]  /*8800*/  @!P0 SYNCS.PHASECHK.TRANS64 P0, [R32+URZ+0x110], R3 ;  /* 0x00011003200085a7 */ /* 0x000ee400080010ff */
[----:B---3--:R-:W-:Y:S05]  /*8810*/  @!P0 BRA `(.L_x_114) ;  /* 0xfffffffc00f08947 */ /* 0x008fea000383ffff */
[----:B------:R-:W-:Y:S05]  /*8820*/  BRA `(.L_x_113) ;  /* 0xffffffe400087947 */ /* 0x000fea000383ffff */
        .weak           $__internal_0_$__cuda_sm10x_tcgen05_guardrail_trap_col_being_dealloced_not_returned_by_alloc
        .type           $__internal_0_$__cuda_sm10x_tcgen05_guardrail_trap_col_being_dealloced_not_returned_by_alloc,@function
        .size           $__internal_0_$__cuda_sm10x_tcgen05_guardrail_trap_col_being_dealloced_not_returned_by_alloc,($__internal_1_$__cuda_sm10x_tcgen05_guardrail_trap_phase_invalid_during_alloc - $__internal_0_$__cuda_sm10x_tcgen05_guardrail_trap_col_being_dealloced_not_returned_by_alloc)
$__internal_0_$__cuda_sm10x_tcgen05_guardrail_trap_col_being_dealloced_not_returned_by_alloc:
[----:B------:R-:W-:Y:S05]  /*8830*/  BPT.TRAP 0x1 ;  /* 0x000000040000795c */ /* 0x000fea0000300000 */
[----:B------:R-:W-:-:S04]  /*8840*/  HFMA2 R3, -RZ, RZ, 0, 0 ;  /* 0x00000000ff037431 */ /* 0x000fc800000001ff */
[----:B------:R-:W-:Y:S05]  /*8850*/  RET.REL.NODEC R2 `(_ZN7cutlass13device_kernelINS_4gemm6kernel13GemmUniversalIN4cute5tupleIJiiiiEEENS1_10collective13CollectiveMmaINS1_35MainloopSm100TmaUmmaWarpSpecializedILi17ELi2ELi4ENS5_IJNS4_1CILi1EEESB_SB_EEEEENS5_IJNSA_ILi64EEENSA_ILi128EEESE_EEENS_12float_e5m2_tENS5_IJSB_llEEESH_NS5_IJlSB_lEEENS4_8TiledMMAINS4_8MMA_AtomIJNS4_10MMA_TraitsINS4_19SM100_MMA_F8F6F4_SSEJSH_SH_fSE_SF_NS4_17integral_constantINS4_4UMMA5MajorELSQ_1EEENSO_ISQ_LSQ_0EEENSO_INSP_7ScaleInELST_0EEESU_EEEEEENS4_6LayoutISC_NS5_IJNSA_ILi0EEESY_SY_EEEEENS5_IJNS4_10UnderscoreES11_S11_EEEEENS4_13SM90_TMA_LOADENS4_14ComposedLayoutINS4_7SwizzleILi2ELi4ELi3EEENS4_18smem_ptr_flag_bitsILi8EEENSX_INS5_IJSE_NSA_ILi8EEEEEENS5_IJSB_SE_EEEEEEEvNS4_8identityES14_NS15_IS17_S19_NSX_INS5_IJS1A_SE_EEENS5_IJSE_SB_EEEEEEEvS1F_EENS_8epilogue10collective18CollectiveEpilogueINS1L_23Sm100TmaWarpSpecializedILi2ELi2ELi32ELb0ELb0EEEJSG_NS5_IJNSX_ISE_SB_EES1Q_EEESH_SJ_SH_SJ_NS1L_6fusion15FusionCallbacksIS1P_NS1S_17LinearCombinationISH_fSH_fLNS_15FloatRoundStyleE2EEESG_S1R_JEEENS4_5SM1004TMEM4LOAD26SM100_TMEM_LOAD_16dp32b32xES14_S1J_NS4_39AutoVectorizingCopyWithAssumedAlignmentILi128EEENS4_14SM90_TMA_STOREES1J_S23_S23_EEEvvEEEEvNT_6ParamsE) ;  /* 0xffffff7402e87950 */ /* 0x000fea0003c3ffff */
        .weak           $__internal_1_$__cuda_sm10x_tcgen05_guardrail_trap_phase_invalid_during_alloc
        .type           $__internal_1_$__cuda_sm10x_tcgen05_guardrail_trap_phase_invalid_during_alloc,@function
        .size           $__internal_1_$__cuda_sm10x_tcgen05_guardrail_trap_phase_invalid_during_alloc,($__internal_2_$__cuda_sm10x_tcgen05_guardrail_trap_unallocated_columns_being_dealloced - $__internal_1_$__cuda_sm10x_tcgen05_guardrail_trap_phase_invalid_during_alloc)
$__internal_1_$__cuda_sm10x_tcgen05_guardrail_trap_phase_invalid_during_alloc:
[----:B------:R-:W-:Y:S05]  /*8860*/  BPT.TRAP 0x1 ;  /* 0x000000040000795c */ /* 0x000fea0000300000 */
[----:B------:R-:W-:-:S04]  /*8870*/  MOV R3, 0x0 ;  /* 0x0000000000037802 */ /* 0x000fc80000000f00 */
[----:B------:R-:W-:Y:S05]  /*8880*/  RET.REL.NODEC R2 `(_ZN7cutlass13device_kernelINS_4gemm6kernel13GemmUniversalIN4cute5tupleIJiiiiEEENS1_10collective13CollectiveMmaINS1_35MainloopSm100TmaUmmaWarpSpecializedILi17ELi2ELi4ENS5_IJNS4_1CILi1EEESB_SB_EEEEENS5_IJNSA_ILi64EEENSA_ILi128EEESE_EEENS_12float_e5m2_tENS5_IJSB_llEEESH_NS5_IJlSB_lEEENS4_8TiledMMAINS4_8MMA_AtomIJNS4_10MMA_TraitsINS4_19SM100_MMA_F8F6F4_SSEJSH_SH_fSE_SF_NS4_17integral_constantINS4_4UMMA5MajorELSQ_1EEENSO_ISQ_LSQ_0EEENSO_INSP_7ScaleInELST_0EEESU_EEEEEENS4_6LayoutISC_NS5_IJNSA_ILi0EEESY_SY_EEEEENS5_IJNS4_10UnderscoreES11_S11_EEEEENS4_13SM90_TMA_LOADENS4_14ComposedLayoutINS4_7SwizzleILi2ELi4ELi3EEENS4_18smem_ptr_flag_bitsILi8EEENSX_INS5_IJSE_NSA_ILi8EEEEEENS5_IJSB_SE_EEEEEEEvNS4_8identityES14_NS15_IS17_S19_NSX_INS5_IJS1A_SE_EEENS5_IJSE_SB_EEEEEEEvS1F_EENS_8epilogue10collective18CollectiveEpilogueINS1L_23Sm100TmaWarpSpecializedILi2ELi2ELi32ELb0ELb0EEEJSG_NS5_IJNSX_ISE_SB_EES1Q_EEESH_SJ_SH_SJ_NS1L_6fusion15FusionCallbacksIS1P_NS1S_17LinearCombinationISH_fSH_fLNS_15FloatRoundStyleE2EEESG_S1R_JEEENS4_5SM1004TMEM4LOAD26SM100_TMEM_LOAD_16dp32b32xES14_S1J_NS4_39AutoVectorizingCopyWithAssumedAlignmentILi128EEENS4_14SM90_TMA_STOREES1J_S23_S23_EEEvvEEEEvNT_6ParamsE) ;  /* 0xffffff7402dc7950 */ /* 0x000fea0003c3ffff */
        .weak           $__internal_2_$__cuda_sm10x_tcgen05_guardrail_trap_unallocated_columns_being_dealloced
        .type           $__internal_2_$__cuda_sm10x_tcgen05_guardrail_trap_unallocated_columns_being_dealloced,@function
        .size           $__internal_2_$__cuda_sm10x_tcgen05_guardrail_trap_unallocated_columns_being_dealloced,(.L_x_182 - $__internal_2_$__cuda_sm10x_tcgen05_guardrail_trap_unallocated_columns_being_dealloced)
$__internal_2_$__cuda_sm10x_tcgen05_guardrail_trap_unallocated_columns_being_dealloced:
[----:B------:R-:W-:Y:S05]  /*8890*/  BPT.TRAP 0x1 ;  /* 0x000000040000795c */ /* 0x000fea0000300000 */
[----:B------:R-:W-:-:S04]  /*88a0*/  HFMA2 R3, -RZ, RZ, 0, 0 ;  /* 0x00000000ff037431 */ /* 0x000fc800000001ff */
[----:B------:R-:W-:Y:S05]  /*88b0*/  RET.REL.NODEC R2 `(_ZN7cutlass13device_kernelINS_4gemm6kernel13GemmUniversalIN4cute5tupleIJiiiiEEENS1_10collective13CollectiveMmaINS1_35MainloopSm100TmaUmmaWarpSpecializedILi17ELi2ELi4ENS5_IJNS4_1CILi1EEESB_SB_EEEEENS5_IJNSA_ILi64EEENSA_ILi128EEESE_EEENS_12float_e5m2_tENS5_IJSB_llEEESH_NS5_IJlSB_lEEENS4_8TiledMMAINS4_8MMA_AtomIJNS4_10MMA_TraitsINS4_19SM100_MMA_F8F6F4_SSEJSH_SH_fSE_SF_NS4_17integral_constantINS4_4UMMA5MajorELSQ_1EEENSO_ISQ_LSQ_0EEENSO_INSP_7ScaleInELST_0EEESU_EEEEEENS4_6LayoutISC_NS5_IJNSA_ILi0EEESY_SY_EEEEENS5_IJNS4_10UnderscoreES11_S11_EEEEENS4_13SM90_TMA_LOADENS4_14ComposedLayoutINS4_7SwizzleILi2ELi4ELi3EEENS4_18smem_ptr_flag_bitsILi8EEENSX_INS5_IJSE_NSA_ILi8EEEEEENS5_IJSB_SE_EEEEEEEvNS4_8identityES14_NS15_IS17_S19_NSX_INS5_IJS1A_SE_EEENS5_IJSE_SB_EEEEEEEvS1F_EENS_8epilogue10collective18CollectiveEpilogueINS1L_23Sm100TmaWarpSpecializedILi2ELi2ELi32ELb0ELb0EEEJSG_NS5_IJNSX_ISE_SB_EES1Q_EEESH_SJ_SH_SJ_NS1L_6fusion15FusionCallbacksIS1P_NS1S_17LinearCombinationISH_fSH_fLNS_15FloatRoundStyleE2EEESG_S1R_JEEENS4_5SM1004TMEM4LOAD26SM100_TMEM_LOAD_16dp32b32xES14_S1J_NS4_39AutoVectorizingCopyWithAssumedAlignmentILi128EEENS4_14SM90_TMA_STOREES1J_S23_S23_EEEvvEEEEvNT_6ParamsE) ;  /* 0xffffff7402d07950 */ /* 0x000fea0003c3ffff */
.L_x_181:
[----:B------:R-:W-:-:S00]  /*88c0*/  BRA `(.L_x_181) ;  /* 0xfffffffc00fc7947 */ /* 0x000fc0000383ffff */
[----:B------:R-:W-:-:S00]  /*88d0*/  NOP ;  /* 0x0000000000007918 */ /* 0x000fc00000000000 */
        /* <DEDUP_REMOVED lines=10> */
.L_x_182:


//--------------------- .nv.global.init           --------------------------
	.section	.nv.global.init,"aw",@progbits
.nv.global.init:
	.type		$str$27,@object
	.size		$str$27,($str$28 - $str$27)
$str$27:
        /*0000*/ 	.byte	0x28, 0x61, 0x64, 0x64, 0x72, 0x65, 0x73, 0x73, 0x20, 0x26, 0x20, 0x6d, 0x61, 0x73, 0x6b, 0x29
        /*0010*/ 	.byte	0x20, 0x3d, 0x3d, 0x20, 0x30, 0x00
	.type		$str$28,@object
	.size		$str$28,($str$26 - $str$28)
$str$28:
        /*0016*/ 	.byte	0x2f, 0x74, 0x6d, 0x70, 0x2f, 0x63, 0x75, 0x74, 0x6c, 0x61, 0x73, 0x73, 0x5f, 0x73, 0x77, 0x65
        /*0026*/ 	.byte	0x65, 0x70, 0x5f, 0x73, 0x72, 0x63, 0x2f, 0x69, 0x6e, 0x63, 0x6c, 0x75, 0x64, 0x65, 0x2f, 0x63
        /*0036*/ 	.byte	0x75, 0x74, 0x65, 0x2f, 0x70, 0x6f, 0x69, 0x6e, 0x74, 0x65, 0x72, 0x5f, 0x66, 0x6c, 0x61, 0x67
        /*0046*/ 	.byte	0x67, 0x65, 0x64, 0x2e, 0x68, 0x70, 0x70, 0x00
	.type		$str$26,@object
	.size		$str$26,($str$25 - $str$26)
$str$26:
        /*004e*/ 	.byte	0x2f, 0x74, 0x6d, 0x70, 0x2f, 0x63, 0x75, 0x74, 0x6c, 0x61, 0x73, 0x73, 0x5f, 0x73, 0x77, 0x65
        /*005e*/ 	.byte	0x65, 0x70, 0x5f, 0x73, 0x72, 0x63, 0x2f, 0x69, 0x6e, 0x63, 0x6c, 0x75, 0x64, 0x65, 0x2f, 0x63
        /*006e*/ 	.byte	0x75, 0x74, 0x65, 0x2f, 0x61, 0x74, 0x6f, 0x6d, 0x2f, 0x63, 0x6f, 0x70, 0x79, 0x5f, 0x74, 0x72
        /*007e*/ 	.byte	0x61, 0x69, 0x74, 0x73, 0x5f, 0x73, 0x6d, 0x31, 0x30, 0x30, 0x2e, 0x68, 0x70, 0x70, 0x00
	.type		$str$25,@object
	.size		$str$25,(__unnamed_1 - $str$25)
$str$25:
        /*008d*/ 	.byte	0x28, 0x28, 0x75, 0x69, 0x6e, 0x74, 0x33, 0x32, 0x5f, 0x74, 0x28, 0x74, 0x68, 0x72, 0x65, 0x61
        /*009d*/ 	.byte	0x64, 0x49, 0x64, 0x78, 0x2e, 0x78, 0x29, 0x20, 0x2f, 0x20, 0x33, 0x32, 0x29, 0x20, 0x25, 0x20
        /*00ad*/ 	.byte	0x34, 0x29, 0x20, 0x3d, 0x3d, 0x20, 0x28, 0x28, 0x28, 0x74, 0x6d, 0x65, 0x6d, 0x5f, 0x61, 0x64
        /*00bd*/ 	.byte	0x64, 0x72, 0x20, 0x3e, 0x3e, 0x20, 0x31, 0x36, 0x29, 0x20, 0x2f, 0x20, 0x33, 0x32, 0x29, 0x20
        /*00cd*/ 	.byte	0x25, 0x20, 0x34, 0x29, 0x00
	.type		__unnamed_1,@object
	.size		__unnamed_1,(__unnamed_2 - __unnamed_1)
__unnamed_1:
        /*00d2*/ 	.byte	0x61, 0x75, 0x74, 0x6f, 0x20, 0x63, 0x75, 0x74, 0x65, 0x3a, 0x3a, 0x61, 0x73, 0x5f, 0x70, 0x6f
        /* <DEDUP_REMOVED lines=24> */
        /*0262*/ 	.byte	0x3c, 0x34, 0x30, 0x39, 0x36, 0x3e, 0x3e, 0x3e, 0x3e, 0x5d, 0x00
	.type		__unnamed_2,@object
	.size		__unnamed_2,(.L_2 - __unnamed_2)
__unnamed_2:
        /* <DEDUP_REMOVED lines=40> */
        /*04ed*/ 	.byte	0x74, 0x65, 0x3a, 0x3a, 0x43, 0x3c, 0x30, 0x3e, 0x3e, 0x3e, 0x3e, 0x5d, 0x00
.L_2:


//--------------------- .nv.shared._ZN7cutlass13device_kernelINS_4gemm6kernel13GemmUniversalIN4cute5tupleIJiiiiEEENS1_10collective13CollectiveMmaINS1_35MainloopSm100TmaUmmaWarpSpecializedILi17ELi2ELi4ENS5_IJNS4_1CILi1EEESB_SB_EEEEENS5_IJNSA_ILi64EEENSA_ILi128EEESE_EEENS_12float_e5m2_tENS5_IJSB_llEEESH_NS5_IJlSB_lEEENS4_8TiledMMAINS4_8MMA_AtomIJNS4_10MMA_TraitsINS4_19SM100_MMA_F8F6F4_SSEJSH_SH_fSE_SF_NS4_17integral_constantINS4_4UMMA5MajorELSQ_1EEENSO_ISQ_LSQ_0EEENSO_INSP_7ScaleInELST_0EEESU_EEEEEENS4_6LayoutISC_NS5_IJNSA_ILi0EEESY_SY_EEEEENS5_IJNS4_10UnderscoreES11_S11_EEEEENS4_13SM90_TMA_LOADENS4_14ComposedLayoutINS4_7SwizzleILi2ELi4ELi3EEENS4_18smem_ptr_flag_bitsILi8EEENSX_INS5_IJSE_NSA_ILi8EEEEEENS5_IJSB_SE_EEEEEEEvNS4_8identityES14_NS15_IS17_S19_NSX_INS5_IJS1A_SE_EEENS5_IJSE_SB_EEEEEEEvS1F_EENS_8epilogue10collective18CollectiveEpilogueINS1L_23Sm100TmaWarpSpecializedILi2ELi2ELi32ELb0ELb0EEEJSG_NS5_IJNSX_ISE_SB_EES1Q_EEESH_SJ_SH_SJ_NS1L_6fusion15FusionCallbacksIS1P_NS1S_17LinearCombinationISH_fSH_fLNS_15FloatRoundStyleE2EEESG_S1R_JEEENS4_5SM1004TMEM4LOAD26SM100_TMEM_LOAD_16dp32b32xES14_S1J_NS4_39AutoVectorizingCopyWithAssumedAlignmentILi128EEENS4_14SM90_TMA_STOREES1J_S23_S23_EEEvvEEEEvNT_6ParamsE --------------------------
	.section	.nv.shared._ZN7cutlass13device_kernelINS_4gemm6kernel13GemmUniversalIN4cute5tupleIJiiiiEEENS1_10collective13CollectiveMmaINS1_35MainloopSm100TmaUmmaWarpSpecializedILi17ELi2ELi4ENS5_IJNS4_1CILi1EEESB_SB_EEEEENS5_IJNSA_ILi64EEENSA_ILi128EEESE_EEENS_12float_e5m2_tENS5_IJSB_llEEESH_NS5_IJlSB_lEEENS4_8TiledMMAINS4_8MMA_AtomIJNS4_10MMA_TraitsINS4_19SM100_MMA_F8F6F4_SSEJSH_SH_fSE_SF_NS4_17integral_constantINS4_4UMMA5MajorELSQ_1EEENSO_ISQ_LSQ_0EEENSO_INSP_7ScaleInELST_0EEESU_EEEEEENS4_6LayoutISC_NS5_IJNSA_ILi0EEESY_SY_EEEEENS5_IJNS4_10UnderscoreES11_S11_EEEEENS4_13SM90_TMA_LOADENS4_14ComposedLayoutINS4_7SwizzleILi2ELi4ELi3EEENS4_18smem_ptr_flag_bitsILi8EEENSX_INS5_IJSE_NSA_ILi8EEEEEENS5_IJSB_SE_EEEEEEEvNS4_8identityES14_NS15_IS17_S19_NSX_INS5_IJS1A_SE_EEENS5_IJSE_SB_EEEEEEEvS1F_EENS_8epilogue10collective18CollectiveEpilogueINS1L_23Sm100TmaWarpSpecializedILi2ELi2ELi32ELb0ELb0EEEJSG_NS5_IJNSX_ISE_SB_EES1Q_EEESH_SJ_SH_SJ_NS1L_6fusion15FusionCallbacksIS1P_NS1S_17LinearCombinationISH_fSH_fLNS_15FloatRoundStyleE2EEESG_S1R_JEEENS4_5SM1004TMEM4LOAD26SM100_TMEM_LOAD_16dp32b32xES14_S1J_NS4_39AutoVectorizingCopyWithAssumedAlignmentILi128EEENS4_14SM90_TMA_STOREES1J_S23_S23_EEEvvEEEEvNT_6ParamsE,"aw",@nobits
	.sectionflags	@""
	.align	16
	.zero		1024


//--------------------- .nv.shared.reserved.0     --------------------------
	.section	.nv.shared.reserved.0,"aw",@nobits
	.weak		__nv_reservedSMEM_offset_0_alias
	.size		__nv_reservedSMEM_offset_0_alias, 0, 64
	.other		__nv_reservedSMEM_offset_0_alias,@"STO_CUDA_RESERVED_SHARED STV_DEFAULT"
__nv_reservedSMEM_offset_0_alias:
	.zero		0
.nv.shared.reserved.0:
	.zero		64
	.weak		__nv_reservedSMEM_tcgen05_partition
	.type		__nv_reservedSMEM_tcgen05_partition,@object
	.size		__nv_reservedSMEM_tcgen05_partition,(.L_0 - __nv_reservedSMEM_tcgen05_partition)
__nv_reservedSMEM_tcgen05_partition:
	.zero		32
.L_0:


//--------------------- .nv.global                --------------------------
	.section	.nv.global,"aw",@nobits
.nv.global:
	.type		_ZN40_INTERNAL_a2ff70f0_4_k_cu_9b973896_309414cute1_E,@object
	.size		_ZN40_INTERNAL_a2ff70f0_4_k_cu_9b973896_309414cute1_E,(_ZN40_INTERNAL_a2ff70f0_4_k_cu_9b973896_309414cuda3std3__45__cpo6cbeginE - _ZN40_INTERNAL_a2ff70f0_4_k_cu_9b973896_309414cute1_E)
_ZN40_INTERNAL_a2ff70f0_4_k_cu_9b973896_309414cute1_E:
	.zero		1
	.type		_ZN40_INTERNAL_a2ff70f0_4_k_cu_9b973896_309414cuda3std3__45__cpo6cbeginE,@object
	.size		_ZN40_INTERNAL_a2ff70f0_4_k_cu_9b973896_309414cuda3std3__45__cpo6cbeginE,(_ZN40_INTERNAL_a2ff70f0_4_k_cu_9b973896_309414cuda3std3__48in_placeE - _ZN40_INTERNAL_a2ff70f0_4_k_cu_9b973896_309414cuda3std3__45__cpo6cbeginE)
_ZN40_INTERNAL_a2ff70f0_4_k_cu_9b973896_309414cuda3std3__45__cpo6cbeginE:
	.zero		1
	.type		_ZN40_INTERNAL_a2ff70f0_4_k_cu_9b973896_309414cuda3std3__48in_placeE,@object
	.size		_ZN40_INTERNAL_a2ff70f0_4_k_cu_9b973896_309414cuda3std3__48in_placeE,(_ZN40_INTERNAL_a2ff70f0_4_k_cu_9b973896_309414cuda3std6ranges3__45__cpo9iter_moveE - _ZN40_INTERNAL_a2ff70f0_4_k_cu_9b973896_309414cuda3std3__48in_placeE)
_ZN40_INTERNAL_a2ff70f0_4_k_cu_9b973896_309414cuda3std3__48in_placeE:
	.zero		1
	.type		_ZN40_INTERNAL_a2ff70f0_4_k_cu_9b973896_309414cuda3std6ranges3__45__cpo9iter_moveE,@object
	.size		_ZN40_INTERNAL_a2ff70f0_4_k_cu_9b973896_309414cuda3std6ranges3__45__cpo9iter_moveE,(_ZN40_INTERNAL_a2ff70f0_4_k_cu_9b973896_309414cuda3std3__45__cpo5beginE - _ZN40_INTERNAL_a2ff70f0_4_k_cu_9b973896_309414cuda3std6ranges3__45__cpo9iter_moveE)
_ZN40_INTERNAL_a2ff70f0_4_k_cu_9b973896_309414cuda3std6ranges3__45__cpo9iter_moveE:
	.zero		1
	.type		_ZN40_INTERNAL_a2ff70f0_4_k_cu_9b973896_309414cuda3std3__45__cpo5beginE,@object
	.size		_ZN40_INTERNAL_a2ff70f0_4_k_cu_9b973896_309414cuda3std3__45__cpo5beginE,(_ZN40_INTERNAL_a2ff70f0_4_k_cu_9b973896_309414cuda3std3__442_GLOBAL__N__a2ff70f0_4_k_cu_9b973896_309416ignoreE - _ZN40_INTERNAL_a2ff70f0_4_k_cu_9b973896_309414cuda3std3__45__cpo5beginE)
_ZN40_INTERNAL_a2ff70f0_4_k_cu_9b973896_309414cuda3std3__45__cpo5beginE:
	.zero		1
	.type		_ZN40_INTERNAL_a2ff70f0_4_k_cu_9b973896_309414cuda3std3__442_GLOBAL__N__a2ff70f0_4_k_cu_9b973896_309416ignoreE,@object
	.size		_ZN40_INTERNAL_a2ff70f0_4_k_cu_9b973896_309414cuda3std3__442_GLOBAL__N__a2ff70f0_4_k_cu_9b973896_309416ignoreE,(_ZN40_INTERNAL_a2ff70f0_4_k_cu_9b973896_309414cute7productE - _ZN40_INTERNAL_a2ff70f0_4_k_cu_9b973896_309414cuda3std3__442_GLOBAL__N__a2ff70f0_4_k_cu_9b973896_309416ignoreE)
_ZN40_INTERNAL_a2ff70f0_4_k_cu_9b973896_309414cuda3std3__442_GLOBAL__N__a2ff70f0_4_k_cu_9b973896_309416ignoreE:
	.zero		1
	.type		_ZN40_INTERNAL_a2ff70f0_4_k_cu_9b973896_309414cute7productE,@object
	.size		_ZN40_INTERNAL_a2ff70f0_4_k_cu_9b973896_309414cute7productE,(_ZN40_INTERNAL_a2ff70f0_4_k_cu_9b973896_309414cuda3std3__45__cpo3endE - _ZN40_INTERNAL_a2ff70f0_4_k_cu_9b973896_309414cute7productE)
_ZN40_INTERNAL_a2ff70f0_4_k_cu_9b973896_309414cute7productE:
	.zero		1
	.type		_ZN40_INTERNAL_a2ff70f0_4_k_cu_9b973896_309414cuda3std3__45__cpo3endE,@object
	.size		_ZN40_INTERNAL_a2ff70f0_4_k_cu_9b973896_309414cuda3std3__45__cpo3endE,(_ZN40_INTERNAL_a2ff70f0_4_k_cu_9b973896_309414cuda3std3__419piecewise_constructE - _ZN40_INTERNAL_a2ff70f0_4_k_cu_9b973896_309414cuda3std3__45__cpo3endE)
_ZN40_INTERNAL_a2ff70f0_4_k_cu_9b973896_309414cuda3std3__45__cpo3endE:
	.zero		1
	.type		_ZN40_INTERNAL_a2ff70f0_4_k_cu_9b973896_309414cuda3std3__419piecewise_constructE,@object
	.size		_ZN40_INTERNAL_a2ff70f0_4_k_cu_9b973896_309414cuda3std3__419piecewise_constructE,(_ZN40_INTERNAL_a2ff70f0_4_k_cu_9b973896_309414cuda3std3__45__cpo4cendE - _ZN40_INTERNAL_a2ff70f0_4_k_cu_9b973896_309414cuda3std3__419piecewise_constructE)
_ZN40_INTERNAL_a2ff70f0_4_k_cu_9b973896_309414cuda3std3__419piecewise_constructE:
	.zero		1
	.type		_ZN40_INTERNAL_a2ff70f0_4_k_cu_9b973896_309414cuda3std3__45__cpo4cendE,@object
	.size		_ZN40_INTERNAL_a2ff70f0_4_k_cu_9b973896_309414cuda3std3__45__cpo4cendE,(_ZN40_INTERNAL_a2ff70f0_4_k_cu_9b973896_309414cuda3std6ranges3__45__cpo4swapE - _ZN40_INTERNAL_a2ff70f0_4_k_cu_9b973896_309414cuda3std3__45__cpo4cendE)
_ZN40_INTERNAL_a2ff70f0_4_k_cu_9b973896_309414cuda3std3__45__cpo4cendE:
	.zero		1
	.type		_ZN40_INTERNAL_a2ff70f0_4_k_cu_9b973896_309414cuda3std6ranges3__45__cpo4swapE,@object
	.size		_ZN40_INTERNAL_a2ff70f0_4_k_cu_9b973896_309414cuda3std6ranges3__45__cpo4swapE,(.L_10 - _ZN40_INTERNAL_a2ff70f0_4_k_cu_9b973896_309414cuda3std6ranges3__45__cpo4swapE)
_ZN40_INTERNAL_a2ff70f0_4_k_cu_9b973896_309414cuda3std6ranges3__45__cpo4swapE:
	.zero		1
.L_10:


//--------------------- .nv.constant0._ZN7cutlass13device_kernelINS_4gemm6kernel13GemmUniversalIN4cute5tupleIJiiiiEEENS1_10collective13CollectiveMmaINS1_35MainloopSm100TmaUmmaWarpSpecializedILi17ELi2ELi4ENS5_IJNS4_1CILi1EEESB_SB_EEEEENS5_IJNSA_ILi64EEENSA_ILi128EEESE_EEENS_12float_e5m2_tENS5_IJSB_llEEESH_NS5_IJlSB_lEEENS4_8TiledMMAINS4_8MMA_AtomIJNS4_10MMA_TraitsINS4_19SM100_MMA_F8F6F4_SSEJSH_SH_fSE_SF_NS4_17integral_constantINS4_4UMMA5MajorELSQ_1EEENSO_ISQ_LSQ_0EEENSO_INSP_7ScaleInELST_0EEESU_EEEEEENS4_6LayoutISC_NS5_IJNSA_ILi0EEESY_SY_EEEEENS5_IJNS4_10UnderscoreES11_S11_EEEEENS4_13SM90_TMA_LOADENS4_14ComposedLayoutINS4_7SwizzleILi2ELi4ELi3EEENS4_18smem_ptr_flag_bitsILi8EEENSX_INS5_IJSE_NSA_ILi8EEEEEENS5_IJSB_SE_EEEEEEEvNS4_8identityES14_NS15_IS17_S19_NSX_INS5_IJS1A_SE_EEENS5_IJSE_SB_EEEEEEEvS1F_EENS_8epilogue10collective18CollectiveEpilogueINS1L_23Sm100TmaWarpSpecializedILi2ELi2ELi32ELb0ELb0EEEJSG_NS5_IJNSX_ISE_SB_EES1Q_EEESH_SJ_SH_SJ_NS1L_6fusion15FusionCallbacksIS1P_NS1S_17LinearCombinationISH_fSH_fLNS_15FloatRoundStyleE2EEESG_S1R_JEEENS4_5SM1004TMEM4LOAD26SM100_TMEM_LOAD_16dp32b32xES14_S1J_NS4_39AutoVectorizingCopyWithAssumedAlignmentILi128EEENS4_14SM90_TMA_STOREES1J_S23_S23_EEEvvEEEEvNT_6ParamsE --------------------------
	.section	.nv.constant0._ZN7cutlass13device_kernelINS_4gemm6kernel13GemmUniversalIN4cute5tupleIJiiiiEEENS1_10collective13CollectiveMmaINS1_35MainloopSm100TmaUmmaWarpSpecializedILi17ELi2ELi4ENS5_IJNS4_1CILi1EEESB_SB_EEEEENS5_IJNSA_ILi64EEENSA_ILi128EEESE_EEENS_12float_e5m2_tENS5_IJSB_llEEESH_NS5_IJlSB_lEEENS4_8TiledMMAINS4_8MMA_AtomIJNS4_10MMA_TraitsINS4_19SM100_MMA_F8F6F4_SSEJSH_SH_fSE_SF_NS4_17integral_constantINS4_4UMMA5MajorELSQ_1EEENSO_ISQ_LSQ_0EEENSO_INSP_7ScaleInELST_0EEESU_EEEEEENS4_6LayoutISC_NS5_IJNSA_ILi0EEESY_SY_EEEEENS5_IJNS4_10UnderscoreES11_S11_EEEEENS4_13SM90_TMA_LOADENS4_14ComposedLayoutINS4_7SwizzleILi2ELi4ELi3EEENS4_18smem_ptr_flag_bitsILi8EEENSX_INS5_IJSE_NSA_ILi8EEEEEENS5_IJSB_SE_EEEEEEEvNS4_8identityES14_NS15_IS17_S19_NSX_INS5_IJS1A_SE_EEENS5_IJSE_SB_EEEEEEEvS1F_EENS_8epilogue10collective18CollectiveEpilogueINS1L_23Sm100TmaWarpSpecializedILi2ELi2ELi32ELb0ELb0EEEJSG_NS5_IJNSX_ISE_SB_EES1Q_EEESH_SJ_SH_SJ_NS1L_6fusion15FusionCallbacksIS1P_NS1S_17LinearCombinationISH_fSH_fLNS_15FloatRoundStyleE2EEESG_S1R_JEEENS4_5SM1004TMEM4LOAD26SM100_TMEM_LOAD_16dp32b32xES14_S1J_NS4_39AutoVectorizingCopyWithAssumedAlignmentILi128EEENS4_14SM90_TMA_STOREES1J_S23_S23_EEEvvEEEEvNT_6ParamsE,"a",@progbits
	.sectionflags	@""
	.align	4
.nv.constant0._ZN7cutlass13device_kernelINS_4gemm6kernel13GemmUniversalIN4cute5tupleIJiiiiEEENS1_10collective13CollectiveMmaINS1_35MainloopSm100TmaUmmaWarpSpecializedILi17ELi2ELi4ENS5_IJNS4_1CILi1EEESB_SB_EEEEENS5_IJNSA_ILi64EEENSA_ILi128EEESE_EEENS_12float_e5m2_tENS5_IJSB_llEEESH_NS5_IJlSB_lEEENS4_8TiledMMAINS4_8MMA_AtomIJNS4_10MMA_TraitsINS4_19SM100_MMA_F8F6F4_SSEJSH_SH_fSE_SF_NS4_17integral_constantINS4_4UMMA5MajorELSQ_1EEENSO_ISQ_LSQ_0EEENSO_INSP_7ScaleInELST_0EEESU_EEEEEENS4_6LayoutISC_NS5_IJNSA_ILi0EEESY_SY_EEEEENS5_IJNS4_10UnderscoreES11_S11_EEEEENS4_13SM90_TMA_LOADENS4_14ComposedLayoutINS4_7SwizzleILi2ELi4ELi3EEENS4_18smem_ptr_flag_bitsILi8EEENSX_INS5_IJSE_NSA_ILi8EEEEEENS5_IJSB_SE_EEEEEEEvNS4_8identityES14_NS15_IS17_S19_NSX_INS5_IJS1A_SE_EEENS5_IJSE_SB_EEEEEEEvS1F_EENS_8epilogue10collective18CollectiveEpilogueINS1L_23Sm100TmaWarpSpecializedILi2ELi2ELi32ELb0ELb0EEEJSG_NS5_IJNSX_ISE_SB_EES1Q_EEESH_SJ_SH_SJ_NS1L_6fusion15FusionCallbacksIS1P_NS1S_17LinearCombinationISH_fSH_fLNS_15FloatRoundStyleE2EEESG_S1R_JEEENS4_5SM1004TMEM4LOAD26SM100_TMEM_LOAD_16dp32b32xES14_S1J_NS4_39AutoVectorizingCopyWithAssumedAlignmentILi128EEENS4_14SM90_TMA_STOREES1J_S23_S23_EEEvvEEEEvNT_6ParamsE:
	.zero		2944


//--------------------- SYMBOLS --------------------------

	.type		.nv.reservedSmem.offset0,@object
	.size		.nv.reservedSmem.offset0,0x4
	.type		.nv.reservedSmem.cap,@object
	.size		.nv.reservedSmem.cap,0x4
	.type		__assertfail,@function
